	.target	sm_100a

	.elftype	@"ET_EXEC"


//--------------------- .note.nv.tkinfo           --------------------------
	.section	.note.nv.tkinfo,"",@"SHT_NOTE"
	.sectionflags	@"SHF_NOTE_NV_TKINFO"
	.tkinfo
        /*0018*/ 	.word	0x00000002
        /*0030*/ 	.string	""
        /*0030*/ 	.string	"ptxas"
        /*0030*/ 	.string	"Cuda compilation tools, release 13.0, V13.0.88"
        /*0030*/ 	.string	"Build cuda_13.0.r13.0/compiler.36424714_0"
        /*0030*/ 	.string	"-arch sm_100a -m 64 "



//--------------------- .note.nv.cuinfo           --------------------------
	.section	.note.nv.cuinfo,"",@"SHT_NOTE"
	.sectionflags	@"SHF_NOTE_NV_CUINFO"
        /*0018*/ 	.short	0x0002
        /*001a*/ 	.short	0x0064
        /*001c*/ 	.short	0x0082
	.zero		2


//--------------------- .nv.info                  --------------------------
	.section	.nv.info,"",@"SHT_CUDA_INFO"
	.align	4


	//----- nvinfo : EIATTR_REGCOUNT
	.align		4
        /*0000*/ 	.byte	0x04, 0x2f
        /*0002*/ 	.short	(.L_19 - .L_18)
	.align		4
.L_18:
        /*0004*/ 	.word	index@(_ZN7cutlass13device_kernelINS_4conv6kernel13ConvUniversalINS1_16ConvProblemShapeILNS1_8OperatorE2ELi2EEENS1_10collective14CollectiveConvINS1_47MainloopSm100TmaUmmaWarpSpecializedImplicitGemmILS5_2ELi12ELi2ELi1ELi2EN4cute5tupleIJNSA_1CILi1EEESD_SD_EEEEENSB_IJNSC_ILi128EEENSB_IJSG_EEENSB_IJNSC_ILi32EEEEEEEEENS_6half_tESL_NSA_8TiledMMAINSA_8MMA_AtomIJNSA_20SM100_MMA_F16BF16_SSISL_SL_fLi128ELi128ELNSA_4UMMA5MajorE1ELSQ_1ELNSP_7ScaleInE0ELSR_0EEEEEENSA_6LayoutISE_NSB_IJNSC_ILi0EEESV_SV_EEEEENSB_IJNSA_10UnderscoreESY_SY_EEEEENS7_6detail27Sm100ImplicitGemmTileTraitsINSA_13SM90_TMA_LOADENSA_14ComposedLayoutINSA_7SwizzleILi3ELi4ELi3EEENSA_18smem_ptr_flag_bitsILi16EEENSU_INSB_IJNSC_ILi64EEENSC_ILi8EEEEEENSB_IJSD_S19_EEEEEEEvEENS12_INSA_20SM90_TMA_LOAD_IM2COLES1E_vEEEENS_8epilogue10collective18CollectiveEpilogueINS1J_23Sm100TmaWarpSpecializedILi4ELi2ELi32ELb1ELb0EEEJSK_NSB_IJNSU_ISG_SD_EENSU_ISI_SD_EEEEESL_NSB_IJlNSB_IJSD_llEEESV_EEESL_S1S_NS1J_6fusion15FusionCallbacksIS1N_NS1T_17LinearCombinationISL_fSL_fLNS_15FloatRoundStyleE2EEESK_S1Q_JEEENSA_5SM1004TMEM4LOAD26SM100_TMEM_LOAD_32dp32b32xES13_NS14_INS15_ILi2ELi4ELi3EEES18_NSU_INSB_IJS1A_SI_EEENSB_IJSI_SD_EEEEEEENSA_39AutoVectorizingCopyWithAssumedAlignmentILi128EEENSA_14SM90_TMA_STOREES27_S29_S29_EEEvvEEEEvNT_6ParamsE)
        /*0008*/ 	.word	0x0000007a


	//----- nvinfo : EIATTR_FRAME_SIZE
	.align		4
.L_19:
        /*000c*/ 	.byte	0x04, 0x11
        /*000e*/ 	.short	(.L_21 - .L_20)
	.align		4
.L_20:
        /*0010*/ 	.word	index@($__internal_2_$__cuda_sm10x_tcgen05_guardrail_trap_unallocated_columns_being_dealloced)
        /*0014*/ 	.word	0x00000008


	//----- nvinfo : EIATTR_FRAME_SIZE
	.align		4
.L_21:
        /*0018*/ 	.byte	0x04, 0x11
        /*001a*/ 	.short	(.L_23 - .L_22)
	.align		4
.L_22:
        /*001c*/ 	.word	index@($__internal_1_$__cuda_sm10x_tcgen05_guardrail_trap_phase_invalid_during_alloc)
        /*0020*/ 	.word	0x00000008


	//----- nvinfo : EIATTR_FRAME_SIZE
	.align		4
.L_23:
        /*0024*/ 	.byte	0x04, 0x11
        /*0026*/ 	.short	(.L_25 - .L_24)
	.align		4
.L_24:
        /*0028*/ 	.word	index@($__internal_0_$__cuda_sm10x_tcgen05_guardrail_trap_col_being_dealloced_not_returned_by_alloc)
        /*002c*/ 	.word	0x00000008


	//----- nvinfo : EIATTR_FRAME_SIZE
	.align		4
.L_25:
        /*0030*/ 	.byte	0x04, 0x11
        /*0032*/ 	.short	(.L_27 - .L_26)
	.align		4
.L_26:
        /*0034*/ 	.word	index@(_ZN7cutlass13device_kernelINS_4conv6kernel13ConvUniversalINS1_16ConvProblemShapeILNS1_8OperatorE2ELi2EEENS1_10collective14CollectiveConvINS1_47MainloopSm100TmaUmmaWarpSpecializedImplicitGemmILS5_2ELi12ELi2ELi1ELi2EN4cute5tupleIJNSA_1CILi1EEESD_SD_EEEEENSB_IJNSC_ILi128EEENSB_IJSG_EEENSB_IJNSC_ILi32EEEEEEEEENS_6half_tESL_NSA_8TiledMMAINSA_8MMA_AtomIJNSA_20SM100_MMA_F16BF16_SSISL_SL_fLi128ELi128ELNSA_4UMMA5MajorE1ELSQ_1ELNSP_7ScaleInE0ELSR_0EEEEEENSA_6LayoutISE_NSB_IJNSC_ILi0EEESV_SV_EEEEENSB_IJNSA_10UnderscoreESY_SY_EEEEENS7_6detail27Sm100ImplicitGemmTileTraitsINSA_13SM90_TMA_LOADENSA_14ComposedLayoutINSA_7SwizzleILi3ELi4ELi3EEENSA_18smem_ptr_flag_bitsILi16EEENSU_INSB_IJNSC_ILi64EEENSC_ILi8EEEEEENSB_IJSD_S19_EEEEEEEvEENS12_INSA_20SM90_TMA_LOAD_IM2COLES1E_vEEEENS_8epilogue10collective18CollectiveEpilogueINS1J_23Sm100TmaWarpSpecializedILi4ELi2ELi32ELb1ELb0EEEJSK_NSB_IJNSU_ISG_SD_EENSU_ISI_SD_EEEEESL_NSB_IJlNSB_IJSD_llEEESV_EEESL_S1S_NS1J_6fusion15FusionCallbacksIS1N_NS1T_17LinearCombinationISL_fSL_fLNS_15FloatRoundStyleE2EEESK_S1Q_JEEENSA_5SM1004TMEM4LOAD26SM100_TMEM_LOAD_32dp32b32xES13_NS14_INS15_ILi2ELi4ELi3EEES18_NSU_INSB_IJS1A_SI_EEENSB_IJSI_SD_EEEEEEENSA_39AutoVectorizingCopyWithAssumedAlignmentILi128EEENSA_14SM90_TMA_STOREES27_S29_S29_EEEvvEEEEvNT_6ParamsE)
        /*0038*/ 	.word	0x00000008


	//----- nvinfo : EIATTR_MIN_STACK_SIZE
	.align		4
.L_27:
        /*003c*/ 	.byte	0x04, 0x12
        /*003e*/ 	.short	(.L_29 - .L_28)
	.align		4
.L_28:
        /*0040*/ 	.word	index@(_ZN7cutlass13device_kernelINS_4conv6kernel13ConvUniversalINS1_16ConvProblemShapeILNS1_8OperatorE2ELi2EEENS1_10collective14CollectiveConvINS1_47MainloopSm100TmaUmmaWarpSpecializedImplicitGemmILS5_2ELi12ELi2ELi1ELi2EN4cute5tupleIJNSA_1CILi1EEESD_SD_EEEEENSB_IJNSC_ILi128EEENSB_IJSG_EEENSB_IJNSC_ILi32EEEEEEEEENS_6half_tESL_NSA_8TiledMMAINSA_8MMA_AtomIJNSA_20SM100_MMA_F16BF16_SSISL_SL_fLi128ELi128ELNSA_4UMMA5MajorE1ELSQ_1ELNSP_7ScaleInE0ELSR_0EEEEEENSA_6LayoutISE_NSB_IJNSC_ILi0EEESV_SV_EEEEENSB_IJNSA_10UnderscoreESY_SY_EEEEENS7_6detail27Sm100ImplicitGemmTileTraitsINSA_13SM90_TMA_LOADENSA_14ComposedLayoutINSA_7SwizzleILi3ELi4ELi3EEENSA_18smem_ptr_flag_bitsILi16EEENSU_INSB_IJNSC_ILi64EEENSC_ILi8EEEEEENSB_IJSD_S19_EEEEEEEvEENS12_INSA_20SM90_TMA_LOAD_IM2COLES1E_vEEEENS_8epilogue10collective18CollectiveEpilogueINS1J_23Sm100TmaWarpSpecializedILi4ELi2ELi32ELb1ELb0EEEJSK_NSB_IJNSU_ISG_SD_EENSU_ISI_SD_EEEEESL_NSB_IJlNSB_IJSD_llEEESV_EEESL_S1S_NS1J_6fusion15FusionCallbacksIS1N_NS1T_17LinearCombinationISL_fSL_fLNS_15FloatRoundStyleE2EEESK_S1Q_JEEENSA_5SM1004TMEM4LOAD26SM100_TMEM_LOAD_32dp32b32xES13_NS14_INS15_ILi2ELi4ELi3EEES18_NSU_INSB_IJS1A_SI_EEENSB_IJSI_SD_EEEEEEENSA_39AutoVectorizingCopyWithAssumedAlignmentILi128EEENSA_14SM90_TMA_STOREES27_S29_S29_EEEvvEEEEvNT_6ParamsE)
        /*0044*/ 	.word	0x00000008
.L_29:


//--------------------- .nv.compat                --------------------------
	.section	.nv.compat,"",@"SHT_CUDA_COMPAT_INFO"
	.align	4
        /*0000*/ 	.byte	0x02, 0x09, 0x01, 0x00, 0x02, 0x02, 0x02, 0x00, 0x02, 0x05, 0x05, 0x00, 0x03, 0x07, 0x01, 0x01
        /*0010*/ 	.byte	0x02, 0x03, 0x01, 0x00, 0x02, 0x06, 0x01, 0x00, 0x04, 0x0b, 0x08, 0x00, 0x09, 0x00, 0x00, 0x00
        /*0020*/ 	.byte	0x00, 0x00, 0x00, 0x00


//--------------------- .nv.info._ZN7cutlass13device_kernelINS_4conv6kernel13ConvUniversalINS1_16ConvProblemShapeILNS1_8OperatorE2ELi2EEENS1_10collective14CollectiveConvINS1_47MainloopSm100TmaUmmaWarpSpecializedImplicitGemmILS5_2ELi12ELi2ELi1ELi2EN4cute5tupleIJNSA_1CILi1EEESD_SD_EEEEENSB_IJNSC_ILi128EEENSB_IJSG_EEENSB_IJNSC_ILi32EEEEEEEEENS_6half_tESL_NSA_8TiledMMAINSA_8MMA_AtomIJNSA_20SM100_MMA_F16BF16_SSISL_SL_fLi128ELi128ELNSA_4UMMA5MajorE1ELSQ_1ELNSP_7ScaleInE0ELSR_0EEEEEENSA_6LayoutISE_NSB_IJNSC_ILi0EEESV_SV_EEEEENSB_IJNSA_10UnderscoreESY_SY_EEEEENS7_6detail27Sm100ImplicitGemmTileTraitsINSA_13SM90_TMA_LOADENSA_14ComposedLayoutINSA_7SwizzleILi3ELi4ELi3EEENSA_18smem_ptr_flag_bitsILi16EEENSU_INSB_IJNSC_ILi64EEENSC_ILi8EEEEEENSB_IJSD_S19_EEEEEEEvEENS12_INSA_20SM90_TMA_LOAD_IM2COLES1E_vEEEENS_8epilogue10collective18CollectiveEpilogueINS1J_23Sm100TmaWarpSpecializedILi4ELi2ELi32ELb1ELb0EEEJSK_NSB_IJNSU_ISG_SD_EENSU_ISI_SD_EEEEESL_NSB_IJlNSB_IJSD_llEEESV_EEESL_S1S_NS1J_6fusion15FusionCallbacksIS1N_NS1T_17LinearCombinationISL_fSL_fLNS_15FloatRoundStyleE2EEESK_S1Q_JEEENSA_5SM1004TMEM4LOAD26SM100_TMEM_LOAD_32dp32b32xES13_NS14_INS15_ILi2ELi4ELi3EEES18_NSU_INSB_IJS1A_SI_EEENSB_IJSI_SD_EEEEEEENSA_39AutoVectorizingCopyWithAssumedAlignmentILi128EEENSA_14SM90_TMA_STOREES27_S29_S29_EEEvvEEEEvNT_6ParamsE --------------------------
	.section	.nv.info._ZN7cutlass13device_kernelINS_4conv6kernel13ConvUniversalINS1_16ConvProblemShapeILNS1_8OperatorE2ELi2EEENS1_10collective14CollectiveConvINS1_47MainloopSm100TmaUmmaWarpSpecializedImplicitGemmILS5_2ELi12ELi2ELi1ELi2EN4cute5tupleIJNSA_1CILi1EEESD_SD_EEEEENSB_IJNSC_ILi128EEENSB_IJSG_EEENSB_IJNSC_ILi32EEEEEEEEENS_6half_tESL_NSA_8TiledMMAINSA_8MMA_AtomIJNSA_20SM100_MMA_F16BF16_SSISL_SL_fLi128ELi128ELNSA_4UMMA5MajorE1ELSQ_1ELNSP_7ScaleInE0ELSR_0EEEEEENSA_6LayoutISE_NSB_IJNSC_ILi0EEESV_SV_EEEEENSB_IJNSA_10UnderscoreESY_SY_EEEEENS7_6detail27Sm100ImplicitGemmTileTraitsINSA_13SM90_TMA_LOADENSA_14ComposedLayoutINSA_7SwizzleILi3ELi4ELi3EEENSA_18smem_ptr_flag_bitsILi16EEENSU_INSB_IJNSC_ILi64EEENSC_ILi8EEEEEENSB_IJSD_S19_EEEEEEEvEENS12_INSA_20SM90_TMA_LOAD_IM2COLES1E_vEEEENS_8epilogue10collective18CollectiveEpilogueINS1J_23Sm100TmaWarpSpecializedILi4ELi2ELi32ELb1ELb0EEEJSK_NSB_IJNSU_ISG_SD_EENSU_ISI_SD_EEEEESL_NSB_IJlNSB_IJSD_llEEESV_EEESL_S1S_NS1J_6fusion15FusionCallbacksIS1N_NS1T_17LinearCombinationISL_fSL_fLNS_15FloatRoundStyleE2EEESK_S1Q_JEEENSA_5SM1004TMEM4LOAD26SM100_TMEM_LOAD_32dp32b32xES13_NS14_INS15_ILi2ELi4ELi3EEES18_NSU_INSB_IJS1A_SI_EEENSB_IJSI_SD_EEEEEEENSA_39AutoVectorizingCopyWithAssumedAlignmentILi128EEENSA_14SM90_TMA_STOREES27_S29_S29_EEEvvEEEEvNT_6ParamsE,"",@"SHT_CUDA_INFO"
	.sectionflags	@""
	.align	4


	//----- nvinfo : EIATTR_CUDA_API_VERSION
	.align		4
        /*0000*/ 	.byte	0x04, 0x37
        /*0002*/ 	.short	(.L_31 - .L_30)
.L_30:
        /*0004*/ 	.word	0x00000082


	//----- nvinfo : EIATTR_KPARAM_INFO
	.align		4
.L_31:
        /*0008*/ 	.byte	0x04, 0x17
        /*000a*/ 	.short	(.L_33 - .L_32)
.L_32:
        /*000c*/ 	.word	0x00000000
        /*0010*/ 	.short	0x0000
        /*0012*/ 	.short	0x0000
        /*0014*/ 	.byte	0x00, 0xf0, 0x01, 0x20


	//----- nvinfo : EIATTR_AT_ENTRY_FRAGMENTS
	.align		4
.L_33:
        /*0018*/ 	.byte	0x04, 0x4f
        /*001a*/ 	.short	(.L_35 - .L_34)


	//   ....[0]....
.L_34:
        /*001c*/ 	.word	0x00000006


	//----- nvinfo : EIATTR_RESERVED_SMEM_USED
	.align		4
.L_35:
        /*0020*/ 	.byte	0x01, 0x41
	.zero		2


	//----- nvinfo : EIATTR_SPARSE_MMA_MASK
	.align		4
        /*0024*/ 	.byte	0x03, 0x50
        /*0026*/ 	.short	0x0000


	//----- nvinfo : EIATTR_TCGEN05_1CTA_USED
	.align		4
        /*0028*/ 	.byte	0x01, 0x51
	.zero		2


	//----- nvinfo : EIATTR_MAXREG_COUNT
	.align		4
        /*002c*/ 	.byte	0x03, 0x1b
        /*002e*/ 	.short	0x00ff


	//----- nvinfo : EIATTR_NUM_BARRIERS
	.align		4
        /*0030*/ 	.byte	0x02, 0x4c
        /*0032*/ 	.byte	0x07
	.zero		1


	//----- nvinfo : EIATTR_EXTERNS
	.align		4
        /*0034*/ 	.byte	0x04, 0x0f
        /*0036*/ 	.short	(.L_37 - .L_36)


	//   ....[0]....
	.align		4
.L_36:
        /*0038*/ 	.word	index@(__assertfail)


	//----- nvinfo : EIATTR_MERCURY_ISA_VERSION
	.align		4
.L_37:
        /*003c*/ 	.byte	0x03, 0x5f
        /*003e*/ 	.short	0x0101


	//----- nvinfo : EIATTR_INT_WARP_WIDE_INSTR_OFFSETS
	.align		4
        /*0040*/ 	.byte	0x04, 0x31
        /*0042*/ 	.short	(.L_39 - .L_38)


	//   ....[0]....
.L_38:
        /*0044*/ 	.word	0x00004270


	//   ....[1]....
        /*0048*/ 	.word	0x00004290


	//   ....[2]....
        /*004c*/ 	.word	0x000042c0


	//   ....[3]....
        /*0050*/ 	.word	0x00005300


	//   ....[4]....
        /*0054*/ 	.word	0x00005360


	//   ....[5]....
        /*0058*/ 	.word	0x00005440


	//   ....[6]....
        /*005c*/ 	.word	0x000054c0


	//   ....[7]....
        /*0060*/ 	.word	0x000055c0


	//   ....[8]....
        /*0064*/ 	.word	0x00005650


	//   ....[9]....
        /*0068*/ 	.word	0x00005760


	//   ....[10]....
        /*006c*/ 	.word	0x00005810


	//----- nvinfo : EIATTR_COOP_GROUP_MASK_REGIDS
	.align		4
.L_39:
        /*0070*/ 	.byte	0x04, 0x29
        /*0072*/ 	.short	(.L_41 - .L_40)


	//   ....[0]....
.L_40:
        /*0074*/ 	.word	0xffffffff


	//   ....[1]....
        /*0078*/ 	.word	0xffffffff


	//   ....[2]....
        /*007c*/ 	.word	0xffffffff


	//   ....[3]....
        /*0080*/ 	.word	0xffffffff


	//   ....[4]....
        /*0084*/ 	.word	0xffffffff


	//   ....[5]....
        /*0088*/ 	.word	0xffffffff


	//   ....[6]....
        /*008c*/ 	.word	0xffffffff


	//   ....[7]....
        /*0090*/ 	.word	0xffffffff


	//   ....[8]....
        /*0094*/ 	.word	0xffffffff


	//   ....[9]....
        /*0098*/ 	.word	0xffffffff


	//   ....[10]....
        /*009c*/ 	.word	0xffffffff


	//   ....[11]....
        /*00a0*/ 	.word	0xffffffff


	//----- nvinfo : EIATTR_COOP_GROUP_INSTR_OFFSETS
	.align		4
.L_41:
        /*00a4*/ 	.byte	0x04, 0x28
        /*00a6*/ 	.short	(.L_43 - .L_42)


	//   ....[0]....
.L_42:
        /*00a8*/ 	.word	0x00000090


	//   ....[1]....
        /*00ac*/ 	.word	0x00000500


	//   ....[2]....
        /*00b0*/ 	.word	0x000007a0


	//   ....[3]....
        /*00b4*/ 	.word	0x00000940


	//   ....[4]....
        /*00b8*/ 	.word	0x00000a40


	//   ....[5]....
        /*00bc*/ 	.word	0x00000b90


	//   ....[6]....
        /*00c0*/ 	.word	0x00002570


	//   ....[7]....
        /*00c4*/ 	.word	0x000036c0


	//   ....[8]....
        /*00c8*/ 	.word	0x000038d0


	//   ....[9]....
        /*00cc*/ 	.word	0x00003900


	//   ....[10]....
        /*00d0*/ 	.word	0x00004150


	//   ....[11]....
        /*00d4*/ 	.word	0x00004390


	//----- nvinfo : EIATTR_VRC_CTA_INIT_COUNT
	.align		4
.L_43:
        /*00d8*/ 	.byte	0x02, 0x4a
        /*00da*/ 	.byte	0x80
	.zero		1


	//----- nvinfo : EIATTR_SYSCALL_OFFSETS
	.align		4
        /*00dc*/ 	.byte	0x04, 0x46
        /*00de*/ 	.short	(.L_45 - .L_44)


	//   ....[0]....
.L_44:
        /*00e0*/ 	.word	0x00006870


	//   ....[1]....
        /*00e4*/ 	.word	0x00006960


	//   ....[2]....
        /*00e8*/ 	.word	0x00007130


	//   ....[3]....
        /*00ec*/ 	.word	0x00007db0


	//   ....[4]....
        /*00f0*/ 	.word	0x000089f0


	//   ....[5]....
        /*00f4*/ 	.word	0x00009620


	//----- nvinfo : EIATTR_MBARRIER_INSTR_OFFSETS
	.align		4
.L_45:
        /*00f8*/ 	.byte	0x04, 0x39
        /*00fa*/ 	.short	(.L_47 - .L_46)


	//   ....[0]....
.L_46:
        /*00fc*/ 	.word	0x00000600
        /*0100*/ 	.word	0x000000ff
        /*0104*/ 	.word	0x00000000
        /*0108*/ 	.short	0x0100
        /*010a*/ 	.byte	0x04
	.zero		1


	//   ....[1]....
        /*010c*/ 	.word	0x00000610
        /*0110*/ 	.word	0x000000ff
        /*0114*/ 	.word	0x00000060
        /*0118*/ 	.short	0x0100
        /*011a*/ 	.byte	0x04
	.zero		1


	//   ....[2]....
        /*011c*/ 	.word	0x00000620
        /*0120*/ 	.word	0x000000ff
        /*0124*/ 	.word	0x00000008
        /*0128*/ 	.short	0x0100
        /*012a*/ 	.byte	0x04
	.zero		1


	//   ....[3]....
        /*012c*/ 	.word	0x00000630
        /*0130*/ 	.word	0x000000ff
        /*0134*/ 	.word	0x00000068
        /*0138*/ 	.short	0x0100
        /*013a*/ 	.byte	0x04
	.zero		1


	//   ....[4]....
        /*013c*/ 	.word	0x00000640
        /*0140*/ 	.word	0x000000ff
        /*0144*/ 	.word	0x00000010
        /*0148*/ 	.short	0x0100
        /*014a*/ 	.byte	0x04
	.zero		1


	//   ....[5]....
        /*014c*/ 	.word	0x00000650
        /*0150*/ 	.word	0x000000ff
        /*0154*/ 	.word	0x00000070
        /*0158*/ 	.short	0x0100
        /*015a*/ 	.byte	0x04
	.zero		1


	//   ....[6]....
        /*015c*/ 	.word	0x00000660
        /*0160*/ 	.word	0x000000ff
        /*0164*/ 	.word	0x00000018
        /*0168*/ 	.short	0x0100
        /*016a*/ 	.byte	0x04
	.zero		1


	//   ....[7]....
        /*016c*/ 	.word	0x00000670
        /*0170*/ 	.word	0x000000ff
        /*0174*/ 	.word	0x00000078
        /*0178*/ 	.short	0x0100
        /*017a*/ 	.byte	0x04
	.zero		1


	//   ....[8]....
        /*017c*/ 	.word	0x00000680
        /*0180*/ 	.word	0x000000ff
        /*0184*/ 	.word	0x00000020
        /*0188*/ 	.short	0x0100
        /*018a*/ 	.byte	0x04
	.zero		1


	//   ....[9]....
        /*018c*/ 	.word	0x00000690
        /*0190*/ 	.word	0x000000ff
        /*0194*/ 	.word	0x00000080
        /*0198*/ 	.short	0x0100
        /*019a*/ 	.byte	0x04
	.zero		1


	//   ....[10]....
        /*019c*/ 	.word	0x000006a0
        /*01a0*/ 	.word	0x000000ff
        /*01a4*/ 	.word	0x00000028
        /*01a8*/ 	.short	0x0100
        /*01aa*/ 	.byte	0x04
	.zero		1


	//   ....[11]....
        /*01ac*/ 	.word	0x000006b0
        /*01b0*/ 	.word	0x000000ff
        /*01b4*/ 	.word	0x00000088
        /*01b8*/ 	.short	0x0100
        /*01ba*/ 	.byte	0x04
	.zero		1


	//   ....[12]....
        /*01bc*/ 	.word	0x000006c0
        /*01c0*/ 	.word	0x000000ff
        /*01c4*/ 	.word	0x00000030
        /*01c8*/ 	.short	0x0100
        /*01ca*/ 	.byte	0x04
	.zero		1


	//   ....[13]....
        /*01cc*/ 	.word	0x000006d0
        /*01d0*/ 	.word	0x000000ff
        /*01d4*/ 	.word	0x00000090
        /*01d8*/ 	.short	0x0100
        /*01da*/ 	.byte	0x04
	.zero		1


	//   ....[14]....
        /*01dc*/ 	.word	0x000006e0
        /*01e0*/ 	.word	0x000000ff
        /*01e4*/ 	.word	0x00000038
        /*01e8*/ 	.short	0x0100
        /*01ea*/ 	.byte	0x04
	.zero		1


	//   ....[15]....
        /*01ec*/ 	.word	0x000006f0
        /*01f0*/ 	.word	0x000000ff
        /*01f4*/ 	.word	0x00000098
        /*01f8*/ 	.short	0x0100
        /*01fa*/ 	.byte	0x04
	.zero		1


	//   ....[16]....
        /*01fc*/ 	.word	0x00000700
        /*0200*/ 	.word	0x000000ff
        /*0204*/ 	.word	0x00000040
        /*0208*/ 	.short	0x0100
        /*020a*/ 	.byte	0x04
	.zero		1


	//   ....[17]....
        /*020c*/ 	.word	0x00000710
        /*0210*/ 	.word	0x000000ff
        /*0214*/ 	.word	0x000000a0
        /*0218*/ 	.short	0x0100
        /*021a*/ 	.byte	0x04
	.zero		1


	//   ....[18]....
        /*021c*/ 	.word	0x00000720
        /*0220*/ 	.word	0x000000ff
        /*0224*/ 	.word	0x00000048
        /*0228*/ 	.short	0x0100
        /*022a*/ 	.byte	0x04
	.zero		1


	//   ....[19]....
        /*022c*/ 	.word	0x00000730
        /*0230*/ 	.word	0x000000ff
        /*0234*/ 	.word	0x000000a8
        /*0238*/ 	.short	0x0100
        /*023a*/ 	.byte	0x04
	.zero		1


	//   ....[20]....
        /*023c*/ 	.word	0x00000740
        /*0240*/ 	.word	0x000000ff
        /*0244*/ 	.word	0x00000050
        /*0248*/ 	.short	0x0100
        /*024a*/ 	.byte	0x04
	.zero		1


	//   ....[21]....
        /*024c*/ 	.word	0x00000750
        /*0250*/ 	.word	0x000000ff
        /*0254*/ 	.word	0x000000b0
        /*0258*/ 	.short	0x0100
        /*025a*/ 	.byte	0x04
	.zero		1


	//   ....[22]....
        /*025c*/ 	.word	0x00000760
        /*0260*/ 	.word	0x000000ff
        /*0264*/ 	.word	0x00000058
        /*0268*/ 	.short	0x0100
        /*026a*/ 	.byte	0x04
	.zero		1


	//   ....[23]....
        /*026c*/ 	.word	0x00000770
        /*0270*/ 	.word	0x000000ff
        /*0274*/ 	.word	0x000000b8
        /*0278*/ 	.short	0x0100
        /*027a*/ 	.byte	0x04
	.zero		1


	//   ....[24]....
        /*027c*/ 	.word	0x000008b0
        /*0280*/ 	.word	0x000000ff
        /*0284*/ 	.word	0x000000c0
        /*0288*/ 	.short	0x0100
        /*028a*/ 	.byte	0x04
	.zero		1


	//   ....[25]....
        /*028c*/ 	.word	0x000008c0
        /*0290*/ 	.word	0x000000ff
        /*0294*/ 	.word	0x000000e0
        /*0298*/ 	.short	0x0100
        /*029a*/ 	.byte	0x04
	.zero		1


	//   ....[26]....
        /*029c*/ 	.word	0x000008d0
        /*02a0*/ 	.word	0x000000ff
        /*02a4*/ 	.word	0x000000c8
        /*02a8*/ 	.short	0x0100
        /*02aa*/ 	.byte	0x04
	.zero		1


	//   ....[27]....
        /*02ac*/ 	.word	0x000008e0
        /*02b0*/ 	.word	0x000000ff
        /*02b4*/ 	.word	0x000000e8
        /*02b8*/ 	.short	0x0100
        /*02ba*/ 	.byte	0x04
	.zero		1


	//   ....[28]....
        /*02bc*/ 	.word	0x000008f0
        /*02c0*/ 	.word	0x000000ff
        /*02c4*/ 	.word	0x000000d0
        /*02c8*/ 	.short	0x0100
        /*02ca*/ 	.byte	0x04
	.zero		1


	//   ....[29]....
        /*02cc*/ 	.word	0x00000900
        /*02d0*/ 	.word	0x000000ff
        /*02d4*/ 	.word	0x000000f0
        /*02d8*/ 	.short	0x0100
        /*02da*/ 	.byte	0x04
	.zero		1


	//   ....[30]....
        /*02dc*/ 	.word	0x00000910
        /*02e0*/ 	.word	0x000000ff
        /*02e4*/ 	.word	0x000000d8
        /*02e8*/ 	.short	0x0100
        /*02ea*/ 	.byte	0x04
	.zero		1


	//   ....[31]....
        /*02ec*/ 	.word	0x00000920
        /*02f0*/ 	.word	0x000000ff
        /*02f4*/ 	.word	0x000000f8
        /*02f8*/ 	.short	0x0100
        /*02fa*/ 	.byte	0x04
	.zero		1


	//   ....[32]....
        /*02fc*/ 	.word	0x00000a10
        /*0300*/ 	.word	0x000000ff
        /*0304*/ 	.word	0x00000100
        /*0308*/ 	.short	0x0100
        /*030a*/ 	.byte	0x06
	.zero		1


	//   ....[33]....
        /*030c*/ 	.word	0x00000a20
        /*0310*/ 	.word	0x000000ff
        /*0314*/ 	.word	0x00000108
        /*0318*/ 	.short	0x0100
        /*031a*/ 	.byte	0x06
	.zero		1


	//   ....[34]....
        /*031c*/ 	.word	0x00000b60
        /*0320*/ 	.word	0x000000ff
        /*0324*/ 	.word	0x00000110
        /*0328*/ 	.short	0x0100
        /*032a*/ 	.byte	0x06
	.zero		1


	//   ....[35]....
        /*032c*/ 	.word	0x00000b70
        /*0330*/ 	.word	0x000000ff
        /*0334*/ 	.word	0x00000118
        /*0338*/ 	.short	0x0100
        /*033a*/ 	.byte	0x06
	.zero		1


	//   ....[36]....
        /*033c*/ 	.word	0x00000cc0
        /*0340*/ 	.word	0x000000ff
        /*0344*/ 	.word	0x00000120
        /*0348*/ 	.short	0x0100
        /*034a*/ 	.byte	0x04
	.zero		1


	//   ....[37]....
        /*034c*/ 	.word	0x00000cd0
        /*0350*/ 	.word	0x000000ff
        /*0354*/ 	.word	0x00000130
        /*0358*/ 	.short	0x0100
        /*035a*/ 	.byte	0x04
	.zero		1


	//   ....[38]....
        /*035c*/ 	.word	0x00000ce0
        /*0360*/ 	.word	0x000000ff
        /*0364*/ 	.word	0x00000128
        /*0368*/ 	.short	0x0100
        /*036a*/ 	.byte	0x04
	.zero		1


	//   ....[39]....
        /*036c*/ 	.word	0x00000cf0
        /*0370*/ 	.word	0x000000ff
        /*0374*/ 	.word	0x00000138
        /*0378*/ 	.short	0x0100
        /*037a*/ 	.byte	0x04
	.zero		1


	//   ....[40]....
        /*037c*/ 	.word	0x000018a0
        /*0380*/ 	.word	0x000000ff
        /*0384*/ 	.word	0x00000060
        /*0388*/ 	.short	0x010a
        /*038a*/ 	.byte	0x07
	.zero		1


	//   ....[41]....
        /*038c*/ 	.word	0x00001bf0
        /*0390*/ 	.word	0x000000ff
        /*0394*/ 	.word	0x00000060
        /*0398*/ 	.short	0x010a
        /*039a*/ 	.byte	0x29
	.zero		1


	//   ....[42]....
        /*039c*/ 	.word	0x00001d60
        /*03a0*/ 	.word	0x000000ff
        /*03a4*/ 	.word	0x00000060
        /*03a8*/ 	.short	0x010a
        /*03aa*/ 	.byte	0x08
	.zero		1


	//   ....[43]....
        /*03ac*/ 	.word	0x00001ff0
        /*03b0*/ 	.word	0x000000ff
        /*03b4*/ 	.word	0x00000108
        /*03b8*/ 	.short	0x0101
        /*03ba*/ 	.byte	0x26
	.zero		1


	//   ....[44]....
        /*03bc*/ 	.word	0x00002020
        /*03c0*/ 	.word	0x000000ff
        /*03c4*/ 	.word	0x00000060
        /*03c8*/ 	.short	0x010a
        /*03ca*/ 	.byte	0x04
	.zero		1


	//   ....[45]....
        /*03cc*/ 	.word	0x00002180
        /*03d0*/ 	.word	0x000000ff
        /*03d4*/ 	.word	0x00000060
        /*03d8*/ 	.short	0x010a
        /*03da*/ 	.byte	0x1d
	.zero		1


	//   ....[46]....
        /*03dc*/ 	.word	0x000022f0
        /*03e0*/ 	.word	0x000000ff
        /*03e4*/ 	.word	0x00000060
        /*03e8*/ 	.short	0x010a
        /*03ea*/ 	.byte	0x09
	.zero		1


	//   ....[47]....
        /*03ec*/ 	.word	0x00002580
        /*03f0*/ 	.word	0x000000ff
        /*03f4*/ 	.word	0x00000110
        /*03f8*/ 	.short	0x010a
        /*03fa*/ 	.byte	0x26
	.zero		1


	//   ....[48]....
        /*03fc*/ 	.word	0x00002640
        /*0400*/ 	.word	0x000000ff
        /*0404*/ 	.word	0x00000000
        /*0408*/ 	.short	0x0101
        /*040a*/ 	.byte	0x04
	.zero		1


	//   ....[49]....
        /*040c*/ 	.word	0x00002c30
        /*0410*/ 	.word	0x000000ff
        /*0414*/ 	.word	0x00000000
        /*0418*/ 	.short	0x010a
        /*041a*/ 	.byte	0x04
	.zero		1


	//   ....[50]....
        /*041c*/ 	.word	0x00002cd0
        /*0420*/ 	.word	0x000000ff
        /*0424*/ 	.word	0x00000000
        /*0428*/ 	.short	0x010a
        /*042a*/ 	.byte	0x05
	.zero		1


	//   ....[51]....
        /*042c*/ 	.word	0x00002d70
        /*0430*/ 	.word	0x000000ff
        /*0434*/ 	.word	0x00000000
        /*0438*/ 	.short	0x010a
        /*043a*/ 	.byte	0x05
	.zero		1


	//   ....[52]....
        /*043c*/ 	.word	0x00002e10
        /*0440*/ 	.word	0x000000ff
        /*0444*/ 	.word	0x00000000
        /*0448*/ 	.short	0x010a
        /*044a*/ 	.byte	0x05
	.zero		1


	//   ....[53]....
        /*044c*/ 	.word	0x00002eb0
        /*0450*/ 	.word	0x000000ff
        /*0454*/ 	.word	0x00000000
        /*0458*/ 	.short	0x010a
        /*045a*/ 	.byte	0x05
	.zero		1


	//   ....[54]....
        /*045c*/ 	.word	0x00002f50
        /*0460*/ 	.word	0x000000ff
        /*0464*/ 	.word	0x00000000
        /*0468*/ 	.short	0x010a
        /*046a*/ 	.byte	0x05
	.zero		1


	//   ....[55]....
        /*046c*/ 	.word	0x00002ff0
        /*0470*/ 	.word	0x000000ff
        /*0474*/ 	.word	0x00000000
        /*0478*/ 	.short	0x010a
        /*047a*/ 	.byte	0x05
	.zero		1


	//   ....[56]....
        /*047c*/ 	.word	0x00003090
        /*0480*/ 	.word	0x000000ff
        /*0484*/ 	.word	0x00000000
        /*0488*/ 	.short	0x010a
        /*048a*/ 	.byte	0x05
	.zero		1


	//   ....[57]....
        /*048c*/ 	.word	0x00003130
        /*0490*/ 	.word	0x000000ff
        /*0494*/ 	.word	0x00000000
        /*0498*/ 	.short	0x010a
        /*049a*/ 	.byte	0x05
	.zero		1


	//   ....[58]....
        /*049c*/ 	.word	0x000031d0
        /*04a0*/ 	.word	0x000000ff
        /*04a4*/ 	.word	0x00000000
        /*04a8*/ 	.short	0x010a
        /*04aa*/ 	.byte	0x05
	.zero		1


	//   ....[59]....
        /*04ac*/ 	.word	0x00003270
        /*04b0*/ 	.word	0x000000ff
        /*04b4*/ 	.word	0x00000000
        /*04b8*/ 	.short	0x010a
        /*04ba*/ 	.byte	0x05
	.zero		1


	//   ....[60]....
        /*04bc*/ 	.word	0x00003320
        /*04c0*/ 	.word	0x00000000
        /*04c4*/ 	.word	0x00000000
        /*04c8*/ 	.short	0x010a
        /*04ca*/ 	.byte	0xff
	.zero		1


	//   ....[61]....
        /*04cc*/ 	.word	0x00003470
        /*04d0*/ 	.word	0x000000ff
        /*04d4*/ 	.word	0x00000118
        /*04d8*/ 	.short	0x010a
        /*04da*/ 	.byte	0x04
	.zero		1


	//   ....[62]....
        /*04dc*/ 	.word	0x00003510
        /*04e0*/ 	.word	0x000000ff
        /*04e4*/ 	.word	0x00000110
        /*04e8*/ 	.short	0x010a
        /*04ea*/ 	.byte	0x04
	.zero		1


	//   ....[63]....
        /*04ec*/ 	.word	0x000035b0
        /*04f0*/ 	.word	0x000000ff
        /*04f4*/ 	.word	0x00000000
        /*04f8*/ 	.short	0x0101
        /*04fa*/ 	.byte	0x05
	.zero		1


	//   ....[64]....
        /*04fc*/ 	.word	0x000035f0
        /*0500*/ 	.word	0x000000ff
        /*0504*/ 	.word	0x00000118
        /*0508*/ 	.short	0x0106
        /*050a*/ 	.byte	0x04
	.zero		1


	//   ....[65]....
        /*050c*/ 	.word	0x00003630
        /*0510*/ 	.word	0x00000000
        /*0514*/ 	.word	0x00000118
        /*0518*/ 	.short	0x010a
        /*051a*/ 	.byte	0xff
	.zero		1


	//   ....[66]....
        /*051c*/ 	.word	0x00003b50
        /*0520*/ 	.word	0x000000ff
        /*0524*/ 	.word	0x00000110
        /*0528*/ 	.short	0x010a
        /*052a*/ 	.byte	0x13
	.zero		1


	//   ....[67]....
        /*052c*/ 	.word	0x00003c00
        /*0530*/ 	.word	0x000000ff
        /*0534*/ 	.word	0x00000000
        /*0538*/ 	.short	0x0101
        /*053a*/ 	.byte	0x1e
	.zero		1


	//   ....[68]....
        /*053c*/ 	.word	0x00003c10
        /*0540*/ 	.word	0x000000ff
        /*0544*/ 	.word	0x00000130
        /*0548*/ 	.short	0x010a
        /*054a*/ 	.byte	0x17
	.zero		1


	//   ....[69]....
        /*054c*/ 	.word	0x00003ca0
        /*0550*/ 	.word	0x000000ff
        /*0554*/ 	.word	0x00000000
        /*0558*/ 	.short	0x010a
        /*055a*/ 	.byte	0x04
	.zero		1


	//   ....[70]....
        /*055c*/ 	.word	0x00003d40
        /*0560*/ 	.word	0x000000ff
        /*0564*/ 	.word	0x00000000
        /*0568*/ 	.short	0x010a
        /*056a*/ 	.byte	0x0f
	.zero		1


	//   ....[71]....
        /*056c*/ 	.word	0x00003e80
        /*0570*/ 	.word	0x000000ff
        /*0574*/ 	.word	0x00000000
        /*0578*/ 	.short	0x010a
        /*057a*/ 	.byte	0x04
	.zero		1


	//   ....[72]....
        /*057c*/ 	.word	0x000040a0
        /*0580*/ 	.word	0x000000ff
        /*0584*/ 	.word	0x00000000
        /*0588*/ 	.short	0x010a
        /*058a*/ 	.byte	0x04
	.zero		1


	//   ....[73]....
        /*058c*/ 	.word	0x00004130
        /*0590*/ 	.word	0x000000ff
        /*0594*/ 	.word	0x00000000
        /*0598*/ 	.short	0x010a
        /*059a*/ 	.byte	0x04
	.zero		1


	//   ....[74]....
        /*059c*/ 	.word	0x00004830
        /*05a0*/ 	.word	0x000000ff
        /*05a4*/ 	.word	0x00000110
        /*05a8*/ 	.short	0x010a
        /*05aa*/ 	.byte	0x1f
	.zero		1


	//   ....[75]....
        /*05ac*/ 	.word	0x000048d0
        /*05b0*/ 	.word	0x000000ff
        /*05b4*/ 	.word	0x00000000
        /*05b8*/ 	.short	0x0101
        /*05ba*/ 	.byte	0x38
	.zero		1


	//   ....[76]....
        /*05bc*/ 	.word	0x00004df0
        /*05c0*/ 	.word	0x000000ff
        /*05c4*/ 	.word	0x00000108
        /*05c8*/ 	.short	0x010a
        /*05ca*/ 	.byte	0x1f
	.zero		1


	//   ....[77]....
        /*05cc*/ 	.word	0x000052a0
        /*05d0*/ 	.word	0x000000ff
        /*05d4*/ 	.word	0x000000e0
        /*05d8*/ 	.short	0x010a
        /*05da*/ 	.byte	0x1f
	.zero		1


	//   ....[78]....
        /*05dc*/ 	.word	0x000053f0
        /*05e0*/ 	.word	0x000000ff
        /*05e4*/ 	.word	0x000000c0
        /*05e8*/ 	.short	0x010b
        /*05ea*/ 	.byte	0x1f
	.zero		1


	//   ....[79]....
        /*05ec*/ 	.word	0x00005400
        /*05f0*/ 	.word	0x000000ff
        /*05f4*/ 	.word	0x00000000
        /*05f8*/ 	.short	0x0101
        /*05fa*/ 	.byte	0x3d
	.zero		1


	//   ....[80]....
        /*05fc*/ 	.word	0x00005410
        /*0600*/ 	.word	0x000000ff
        /*0604*/ 	.word	0x000000e8
        /*0608*/ 	.short	0x010a
        /*060a*/ 	.byte	0x1f
	.zero		1


	//   ....[81]....
        /*060c*/ 	.word	0x00005570
        /*0610*/ 	.word	0x000000ff
        /*0614*/ 	.word	0x000000c8
        /*0618*/ 	.short	0x010b
        /*061a*/ 	.byte	0x1f
	.zero		1


	//   ....[82]....
        /*061c*/ 	.word	0x00005580
        /*0620*/ 	.word	0x000000ff
        /*0624*/ 	.word	0x00000000
        /*0628*/ 	.short	0x0101
        /*062a*/ 	.byte	0x3c
	.zero		1


	//   ....[83]....
        /*062c*/ 	.word	0x00005590
        /*0630*/ 	.word	0x000000ff
        /*0634*/ 	.word	0x000000f0
        /*0638*/ 	.short	0x010a
        /*063a*/ 	.byte	0x1f
	.zero		1


	//   ....[84]....
        /*063c*/ 	.word	0x00005710
        /*0640*/ 	.word	0x000000ff
        /*0644*/ 	.word	0x000000d0
        /*0648*/ 	.short	0x010b
        /*064a*/ 	.byte	0x1f
	.zero		1


	//   ....[85]....
        /*064c*/ 	.word	0x00005720
        /*0650*/ 	.word	0x000000ff
        /*0654*/ 	.word	0x00000000
        /*0658*/ 	.short	0x0101
        /*065a*/ 	.byte	0x3b
	.zero		1


	//   ....[86]....
        /*065c*/ 	.word	0x00005730
        /*0660*/ 	.word	0x000000ff
        /*0664*/ 	.word	0x000000f8
        /*0668*/ 	.short	0x010a
        /*066a*/ 	.byte	0x1f
	.zero		1


	//   ....[87]....
        /*066c*/ 	.word	0x000058e0
        /*0670*/ 	.word	0x000000ff
        /*0674*/ 	.word	0x000000d8
        /*0678*/ 	.short	0x010b
        /*067a*/ 	.byte	0x1f
	.zero		1


	//   ....[88]....
        /*067c*/ 	.word	0x000058f0
        /*0680*/ 	.word	0x000000ff
        /*0684*/ 	.word	0x00000000
        /*0688*/ 	.short	0x0101
        /*068a*/ 	.byte	0x3a
	.zero		1


	//   ....[89]....
        /*068c*/ 	.word	0x00005920
        /*0690*/ 	.word	0x000000ff
        /*0694*/ 	.word	0x000000e0
        /*0698*/ 	.short	0x010a
        /*069a*/ 	.byte	0x1f
	.zero		1


	//   ....[90]....
        /*069c*/ 	.word	0x00005940
        /*06a0*/ 	.word	0x000000ff
        /*06a4*/ 	.word	0x000000e8
        /*06a8*/ 	.short	0x010a
        /*06aa*/ 	.byte	0x1f
	.zero		1


	//   ....[91]....
        /*06ac*/ 	.word	0x00005960
        /*06b0*/ 	.word	0x000000ff
        /*06b4*/ 	.word	0x000000f0
        /*06b8*/ 	.short	0x010a
        /*06ba*/ 	.byte	0x1f
	.zero		1


	//   ....[92]....
        /*06bc*/ 	.word	0x000059a0
        /*06c0*/ 	.word	0x00000000
        /*06c4*/ 	.word	0x000000f8
        /*06c8*/ 	.short	0x010a
        /*06ca*/ 	.byte	0xff
	.zero		1


	//   ....[93]....
        /*06cc*/ 	.word	0x00005d00
        /*06d0*/ 	.word	0x000000ff
        /*06d4*/ 	.word	0x00000110
        /*06d8*/ 	.short	0x010a
        /*06da*/ 	.byte	0x30
	.zero		1


	//   ....[94]....
        /*06dc*/ 	.word	0x00005dd0
        /*06e0*/ 	.word	0x000000ff
        /*06e4*/ 	.word	0x00000000
        /*06e8*/ 	.short	0x0101
        /*06ea*/ 	.byte	0x04
	.zero		1


	//   ....[95]....
        /*06ec*/ 	.word	0x00006df0
        /*06f0*/ 	.word	0x000000ff
        /*06f4*/ 	.word	0x000000c0
        /*06f8*/ 	.short	0x010a
        /*06fa*/ 	.byte	0x30
	.zero		1


	//   ....[96]....
        /*06fc*/ 	.word	0x00006e30
        /*0700*/ 	.word	0x00000063
        /*0704*/ 	.word	0x00000120
        /*0708*/ 	.short	0x010a
        /*070a*/ 	.byte	0xff
	.zero		1


	//   ....[97]....
        /*070c*/ 	.word	0x00006f20
        /*0710*/ 	.word	0x000000ff
        /*0714*/ 	.word	0x000000c0
        /*0718*/ 	.short	0x010a
        /*071a*/ 	.byte	0x30
	.zero		1


	//   ....[98]....
        /*071c*/ 	.word	0x00007010
        /*0720*/ 	.word	0x00000063
        /*0724*/ 	.word	0x00000120
        /*0728*/ 	.short	0x010a
        /*072a*/ 	.byte	0xff
	.zero		1


	//   ....[99]....
        /*072c*/ 	.word	0x00007ae0
        /*0730*/ 	.word	0x00000000
        /*0734*/ 	.word	0x00000000
        /*0738*/ 	.short	0x0101
        /*073a*/ 	.byte	0xff
	.zero		1


	//   ....[100]....
        /*073c*/ 	.word	0x00007af0
        /*0740*/ 	.word	0x00000003
        /*0744*/ 	.word	0x000000c0
        /*0748*/ 	.short	0x010a
        /*074a*/ 	.byte	0xff
	.zero		1


	//   ....[101]....
        /*074c*/ 	.word	0x00007bd0
        /*0750*/ 	.word	0x00000003
        /*0754*/ 	.word	0x000000c0
        /*0758*/ 	.short	0x010a
        /*075a*/ 	.byte	0xff
	.zero		1


	//   ....[102]....
        /*075c*/ 	.word	0x00008720
        /*0760*/ 	.word	0x0000003d
        /*0764*/ 	.word	0x00000000
        /*0768*/ 	.short	0x0101
        /*076a*/ 	.byte	0xff
	.zero		1


	//   ....[103]....
        /*076c*/ 	.word	0x00008740
        /*0770*/ 	.word	0x0000003e
        /*0774*/ 	.word	0x000000c0
        /*0778*/ 	.short	0x010a
        /*077a*/ 	.byte	0xff
	.zero		1


	//   ....[104]....
        /*077c*/ 	.word	0x00008810
        /*0780*/ 	.word	0x0000003e
        /*0784*/ 	.word	0x000000c0
        /*0788*/ 	.short	0x010a
        /*078a*/ 	.byte	0xff
	.zero		1


	//   ....[105]....
        /*078c*/ 	.word	0x00009350
        /*0790*/ 	.word	0x0000003d
        /*0794*/ 	.word	0x00000000
        /*0798*/ 	.short	0x0101
        /*079a*/ 	.byte	0xff
	.zero		1


	//   ....[106]....
        /*079c*/ 	.word	0x00009370
        /*07a0*/ 	.word	0x0000003e
        /*07a4*/ 	.word	0x000000c0
        /*07a8*/ 	.short	0x010a
        /*07aa*/ 	.byte	0xff
	.zero		1


	//   ....[107]....
        /*07ac*/ 	.word	0x00009440
        /*07b0*/ 	.word	0x0000003e
        /*07b4*/ 	.word	0x000000c0
        /*07b8*/ 	.short	0x010a
        /*07ba*/ 	.byte	0xff
	.zero		1


	//   ....[108]....
        /*07bc*/ 	.word	0x00009850
        /*07c0*/ 	.word	0x000000ff
        /*07c4*/ 	.word	0x00000000
        /*07c8*/ 	.short	0x0101
        /*07ca*/ 	.byte	0x04
	.zero		1


	//   ....[109]....
        /*07cc*/ 	.word	0x00009ff0
        /*07d0*/ 	.word	0x00000003
        /*07d4*/ 	.word	0x00000000
        /*07d8*/ 	.short	0x0101
        /*07da*/ 	.byte	0xff
	.zero		1


	//   ....[110]....
        /*07dc*/ 	.word	0x0000a270
        /*07e0*/ 	.word	0x000000ff
        /*07e4*/ 	.word	0x00000000
        /*07e8*/ 	.short	0x0101
        /*07ea*/ 	.byte	0x04
	.zero		1


	//   ....[111]....
        /*07ec*/ 	.word	0x0000a2a0
        /*07f0*/ 	.word	0x00000000
        /*07f4*/ 	.word	0x00000060
        /*07f8*/ 	.short	0x010a
        /*07fa*/ 	.byte	0xff
	.zero		1


	//   ....[112]....
        /*07fc*/ 	.word	0x0000a300
        /*0800*/ 	.word	0x00000000
        /*0804*/ 	.word	0x00000060
        /*0808*/ 	.short	0x010a
        /*080a*/ 	.byte	0xff
	.zero		1


	//   ....[113]....
        /*080c*/ 	.word	0x0000a360
        /*0810*/ 	.word	0x00000000
        /*0814*/ 	.word	0x00000110
        /*0818*/ 	.short	0x010a
        /*081a*/ 	.byte	0xff
	.zero		1


	//   ....[114]....
        /*081c*/ 	.word	0x0000a3c0
        /*0820*/ 	.word	0x00000000
        /*0824*/ 	.word	0x00000000
        /*0828*/ 	.short	0x010a
        /*082a*/ 	.byte	0xff
	.zero		1


	//   ....[115]....
        /*082c*/ 	.word	0x0000a420
        /*0830*/ 	.word	0x00000000
        /*0834*/ 	.word	0x00000000
        /*0838*/ 	.short	0x010a
        /*083a*/ 	.byte	0xff
	.zero		1


	//   ....[116]....
        /*083c*/ 	.word	0x0000a480
        /*0840*/ 	.word	0x00000000
        /*0844*/ 	.word	0x00000000
        /*0848*/ 	.short	0x010a
        /*084a*/ 	.byte	0xff
	.zero		1


	//   ....[117]....
        /*084c*/ 	.word	0x0000a4e0
        /*0850*/ 	.word	0x00000000
        /*0854*/ 	.word	0x00000000
        /*0858*/ 	.short	0x010a
        /*085a*/ 	.byte	0xff
	.zero		1


	//   ....[118]....
        /*085c*/ 	.word	0x0000a540
        /*0860*/ 	.word	0x00000000
        /*0864*/ 	.word	0x00000000
        /*0868*/ 	.short	0x010a
        /*086a*/ 	.byte	0xff
	.zero		1


	//   ....[119]....
        /*086c*/ 	.word	0x0000a5a0
        /*0870*/ 	.word	0x00000000
        /*0874*/ 	.word	0x00000000
        /*0878*/ 	.short	0x010a
        /*087a*/ 	.byte	0xff
	.zero		1


	//   ....[120]....
        /*087c*/ 	.word	0x0000a600
        /*0880*/ 	.word	0x00000000
        /*0884*/ 	.word	0x00000000
        /*0888*/ 	.short	0x010a
        /*088a*/ 	.byte	0xff
	.zero		1


	//   ....[121]....
        /*088c*/ 	.word	0x0000a660
        /*0890*/ 	.word	0x00000000
        /*0894*/ 	.word	0x00000000
        /*0898*/ 	.short	0x010a
        /*089a*/ 	.byte	0xff
	.zero		1


	//   ....[122]....
        /*089c*/ 	.word	0x0000a6c0
        /*08a0*/ 	.word	0x00000000
        /*08a4*/ 	.word	0x00000000
        /*08a8*/ 	.short	0x010a
        /*08aa*/ 	.byte	0xff
	.zero		1


	//   ....[123]....
        /*08ac*/ 	.word	0x0000a720
        /*08b0*/ 	.word	0x00000000
        /*08b4*/ 	.word	0x00000000
        /*08b8*/ 	.short	0x010a
        /*08ba*/ 	.byte	0xff
	.zero		1


	//   ....[124]....
        /*08bc*/ 	.word	0x0000a780
        /*08c0*/ 	.word	0x00000000
        /*08c4*/ 	.word	0x00000000
        /*08c8*/ 	.short	0x010a
        /*08ca*/ 	.byte	0xff
	.zero		1


	//   ....[125]....
        /*08cc*/ 	.word	0x0000a7e0
        /*08d0*/ 	.word	0x00000004
        /*08d4*/ 	.word	0x00000118
        /*08d8*/ 	.short	0x010a
        /*08da*/ 	.byte	0xff
	.zero		1


	//   ....[126]....
        /*08dc*/ 	.word	0x0000a840
        /*08e0*/ 	.word	0x00000004
        /*08e4*/ 	.word	0x00000110
        /*08e8*/ 	.short	0x010a
        /*08ea*/ 	.byte	0xff
	.zero		1


	//   ....[127]....
        /*08ec*/ 	.word	0x0000a8a0
        /*08f0*/ 	.word	0x00000000
        /*08f4*/ 	.word	0x00000110
        /*08f8*/ 	.short	0x010a
        /*08fa*/ 	.byte	0xff
	.zero		1


	//   ....[128]....
        /*08fc*/ 	.word	0x0000a900
        /*0900*/ 	.word	0x00000005
        /*0904*/ 	.word	0x00000130
        /*0908*/ 	.short	0x010a
        /*090a*/ 	.byte	0xff
	.zero		1


	//   ....[129]....
        /*090c*/ 	.word	0x0000a960
        /*0910*/ 	.word	0x00000000
        /*0914*/ 	.word	0x00000000
        /*0918*/ 	.short	0x010a
        /*091a*/ 	.byte	0xff
	.zero		1


	//   ....[130]....
        /*091c*/ 	.word	0x0000a9c0
        /*0920*/ 	.word	0x00000000
        /*0924*/ 	.word	0x00000000
        /*0928*/ 	.short	0x010a
        /*092a*/ 	.byte	0xff
	.zero		1


	//   ....[131]....
        /*092c*/ 	.word	0x0000aa20
        /*0930*/ 	.word	0x00000000
        /*0934*/ 	.word	0x00000000
        /*0938*/ 	.short	0x010a
        /*093a*/ 	.byte	0xff
	.zero		1


	//   ....[132]....
        /*093c*/ 	.word	0x0000aa80
        /*0940*/ 	.word	0x00000000
        /*0944*/ 	.word	0x00000110
        /*0948*/ 	.short	0x010a
        /*094a*/ 	.byte	0xff
	.zero		1


	//   ....[133]....
        /*094c*/ 	.word	0x0000aae0
        /*0950*/ 	.word	0x00000003
        /*0954*/ 	.word	0x00000108
        /*0958*/ 	.short	0x010a
        /*095a*/ 	.byte	0xff
	.zero		1


	//   ....[134]....
        /*095c*/ 	.word	0x0000ab40
        /*0960*/ 	.word	0x00000000
        /*0964*/ 	.word	0x000000e0
        /*0968*/ 	.short	0x010a
        /*096a*/ 	.byte	0xff
	.zero		1


	//   ....[135]....
        /*096c*/ 	.word	0x0000aba0
        /*0970*/ 	.word	0x00000000
        /*0974*/ 	.word	0x000000e8
        /*0978*/ 	.short	0x010a
        /*097a*/ 	.byte	0xff
	.zero		1


	//   ....[136]....
        /*097c*/ 	.word	0x0000ac00
        /*0980*/ 	.word	0x00000000
        /*0984*/ 	.word	0x000000f0
        /*0988*/ 	.short	0x010a
        /*098a*/ 	.byte	0xff
	.zero		1


	//   ....[137]....
        /*098c*/ 	.word	0x0000ac60
        /*0990*/ 	.word	0x00000000
        /*0994*/ 	.word	0x000000f8
        /*0998*/ 	.short	0x010a
        /*099a*/ 	.byte	0xff
	.zero		1


	//   ....[138]....
        /*099c*/ 	.word	0x0000acc0
        /*09a0*/ 	.word	0x00000000
        /*09a4*/ 	.word	0x000000e0
        /*09a8*/ 	.short	0x010a
        /*09aa*/ 	.byte	0xff
	.zero		1


	//   ....[139]....
        /*09ac*/ 	.word	0x0000ad20
        /*09b0*/ 	.word	0x00000000
        /*09b4*/ 	.word	0x000000e8
        /*09b8*/ 	.short	0x010a
        /*09ba*/ 	.byte	0xff
	.zero		1


	//   ....[140]....
        /*09bc*/ 	.word	0x0000ad80
        /*09c0*/ 	.word	0x00000000
        /*09c4*/ 	.word	0x000000f0
        /*09c8*/ 	.short	0x010a
        /*09ca*/ 	.byte	0xff
	.zero		1


	//   ....[141]....
        /*09cc*/ 	.word	0x0000ade0
        /*09d0*/ 	.word	0x00000000
        /*09d4*/ 	.word	0x00000110
        /*09d8*/ 	.short	0x010a
        /*09da*/ 	.byte	0xff
	.zero		1


	//   ....[142]....
        /*09dc*/ 	.word	0x0000ae40
        /*09e0*/ 	.word	0x00000002
        /*09e4*/ 	.word	0x000000c0
        /*09e8*/ 	.short	0x010a
        /*09ea*/ 	.byte	0xff
	.zero		1


	//   ....[143]....
        /*09ec*/ 	.word	0x0000ae90
        /*09f0*/ 	.word	0x00000063
        /*09f4*/ 	.word	0x00000120
        /*09f8*/ 	.short	0x010a
        /*09fa*/ 	.byte	0xff
	.zero		1


	//   ....[144]....
        /*09fc*/ 	.word	0x0000aee0
        /*0a00*/ 	.word	0x00000003
        /*0a04*/ 	.word	0x000000c0
        /*0a08*/ 	.short	0x010a
        /*0a0a*/ 	.byte	0xff
	.zero		1


	//   ....[145]....
        /*0a0c*/ 	.word	0x0000af30
        /*0a10*/ 	.word	0x0000003e
        /*0a14*/ 	.word	0x000000c0
        /*0a18*/ 	.short	0x010a
        /*0a1a*/ 	.byte	0xff
	.zero		1


	//   ....[146]....
        /*0a1c*/ 	.word	0x0000af80
        /*0a20*/ 	.word	0x0000003e
        /*0a24*/ 	.word	0x000000c0
        /*0a28*/ 	.short	0x010a
        /*0a2a*/ 	.byte	0xff
	.zero		1


	//----- nvinfo : EIATTR_NUM_MBARRIERS
	.align		4
.L_47:
        /*0a2c*/ 	.byte	0x03, 0x38
        /*0a2e*/ 	.short	0x0028


	//----- nvinfo : EIATTR_EXIT_INSTR_OFFSETS
	.align		4
        /*0a30*/ 	.byte	0x04, 0x1c
        /*0a32*/ 	.short	(.L_49 - .L_48)


	//   ....[0]....
.L_48:
        /*0a34*/ 	.word	0x00003350


	//   ....[1]....
        /*0a38*/ 	.word	0x00003600


	//   ....[2]....
        /*0a3c*/ 	.word	0x00003660


	//   ....[3]....
        /*0a40*/ 	.word	0x000043a0


	//   ....[4]....
        /*0a44*/ 	.word	0x000059d0


	//   ....[5]....
        /*0a48*/ 	.word	0x00005a10


	//   ....[6]....
        /*0a4c*/ 	.word	0x0000a150


	//   ....[7]....
        /*0a50*/ 	.word	0x0000a1d0


	//   ....[8]....
        /*0a54*/ 	.word	0x0000a200


	//   ....[9]....
        /*0a58*/ 	.word	0x0000a280


	//----- nvinfo : EIATTR_MAX_THREADS
	.align		4
.L_49:
        /*0a5c*/ 	.byte	0x04, 0x05
        /*0a5e*/ 	.short	(.L_51 - .L_50)
.L_50:
        /*0a60*/ 	.word	0x00000100
        /*0a64*/ 	.word	0x00000001
        /*0a68*/ 	.word	0x00000001


	//----- nvinfo : EIATTR_CRS_STACK_SIZE
	.align		4
.L_51:
        /*0a6c*/ 	.byte	0x04, 0x1e
        /*0a6e*/ 	.short	(.L_53 - .L_52)
.L_52:
        /*0a70*/ 	.word	0x00000000


	//----- nvinfo : EIATTR_CBANK_PARAM_SIZE
	.align		4
.L_53:
        /*0a74*/ 	.byte	0x03, 0x19
        /*0a76*/ 	.short	0x0800


	//----- nvinfo : EIATTR_PARAM_CBANK
	.align		4
        /*0a78*/ 	.byte	0x04, 0x0a
        /*0a7a*/ 	.short	(.L_55 - .L_54)
	.align		4
.L_54:
        /*0a7c*/ 	.word	index@(.nv.constant0._ZN7cutlass13device_kernelINS_4conv6kernel13ConvUniversalINS1_16ConvProblemShapeILNS1_8OperatorE2ELi2EEENS1_10collective14CollectiveConvINS1_47MainloopSm100TmaUmmaWarpSpecializedImplicitGemmILS5_2ELi12ELi2ELi1ELi2EN4cute5tupleIJNSA_1CILi1EEESD_SD_EEEEENSB_IJNSC_ILi128EEENSB_IJSG_EEENSB_IJNSC_ILi32EEEEEEEEENS_6half_tESL_NSA_8TiledMMAINSA_8MMA_AtomIJNSA_20SM100_MMA_F16BF16_SSISL_SL_fLi128ELi128ELNSA_4UMMA5MajorE1ELSQ_1ELNSP_7ScaleInE0ELSR_0EEEEEENSA_6LayoutISE_NSB_IJNSC_ILi0EEESV_SV_EEEEENSB_IJNSA_10UnderscoreESY_SY_EEEEENS7_6detail27Sm100ImplicitGemmTileTraitsINSA_13SM90_TMA_LOADENSA_14ComposedLayoutINSA_7SwizzleILi3ELi4ELi3EEENSA_18smem_ptr_flag_bitsILi16EEENSU_INSB_IJNSC_ILi64EEENSC_ILi8EEEEEENSB_IJSD_S19_EEEEEEEvEENS12_INSA_20SM90_TMA_LOAD_IM2COLES1E_vEEEENS_8epilogue10collective18CollectiveEpilogueINS1J_23Sm100TmaWarpSpecializedILi4ELi2ELi32ELb1ELb0EEEJSK_NSB_IJNSU_ISG_SD_EENSU_ISI_SD_EEEEESL_NSB_IJlNSB_IJSD_llEEESV_EEESL_S1S_NS1J_6fusion15FusionCallbacksIS1N_NS1T_17LinearCombinationISL_fSL_fLNS_15FloatRoundStyleE2EEESK_S1Q_JEEENSA_5SM1004TMEM4LOAD26SM100_TMEM_LOAD_32dp32b32xES13_NS14_INS15_ILi2ELi4ELi3EEES18_NSU_INSB_IJS1A_SI_EEENSB_IJSI_SD_EEEEEEENSA_39AutoVectorizingCopyWithAssumedAlignmentILi128EEENSA_14SM90_TMA_STOREES27_S29_S29_EEEvvEEEEvNT_6ParamsE)
        /*0a80*/ 	.short	0x0380
        /*0a82*/ 	.short	0x0800


	//----- nvinfo : EIATTR_SW_WAR
	.align		4
.L_55:
        /*0a84*/ 	.byte	0x04, 0x36
        /*0a86*/ 	.short	(.L_57 - .L_56)
.L_56:
        /*0a88*/ 	.word	0x00000008
.L_57:


//--------------------- .nv.callgraph             --------------------------
	.section	.nv.callgraph,"",@"SHT_CUDA_CALLGRAPH"
	.align	4
	.sectionentsize	8
	.align		4
        /*0000*/ 	.word	0x00000000
	.align		4
        /*0004*/ 	.word	0xffffffff
	.align		4
        /*0008*/ 	.word	index@(_ZN7cutlass13device_kernelINS_4conv6kernel13ConvUniversalINS1_16ConvProblemShapeILNS1_8OperatorE2ELi2EEENS1_10collective14CollectiveConvINS1_47MainloopSm100TmaUmmaWarpSpecializedImplicitGemmILS5_2ELi12ELi2ELi1ELi2EN4cute5tupleIJNSA_1CILi1EEESD_SD_EEEEENSB_IJNSC_ILi128EEENSB_IJSG_EEENSB_IJNSC_ILi32EEEEEEEEENS_6half_tESL_NSA_8TiledMMAINSA_8MMA_AtomIJNSA_20SM100_MMA_F16BF16_SSISL_SL_fLi128ELi128ELNSA_4UMMA5MajorE1ELSQ_1ELNSP_7ScaleInE0ELSR_0EEEEEENSA_6LayoutISE_NSB_IJNSC_ILi0EEESV_SV_EEEEENSB_IJNSA_10UnderscoreESY_SY_EEEEENS7_6detail27Sm100ImplicitGemmTileTraitsINSA_13SM90_TMA_LOADENSA_14ComposedLayoutINSA_7SwizzleILi3ELi4ELi3EEENSA_18smem_ptr_flag_bitsILi16EEENSU_INSB_IJNSC_ILi64EEENSC_ILi8EEEEEENSB_IJSD_S19_EEEEEEEvEENS12_INSA_20SM90_TMA_LOAD_IM2COLES1E_vEEEENS_8epilogue10collective18CollectiveEpilogueINS1J_23Sm100TmaWarpSpecializedILi4ELi2ELi32ELb1ELb0EEEJSK_NSB_IJNSU_ISG_SD_EENSU_ISI_SD_EEEEESL_NSB_IJlNSB_IJSD_llEEESV_EEESL_S1S_NS1J_6fusion15FusionCallbacksIS1N_NS1T_17LinearCombinationISL_fSL_fLNS_15FloatRoundStyleE2EEESK_S1Q_JEEENSA_5SM1004TMEM4LOAD26SM100_TMEM_LOAD_32dp32b32xES13_NS14_INS15_ILi2ELi4ELi3EEES18_NSU_INSB_IJS1A_SI_EEENSB_IJSI_SD_EEEEEEENSA_39AutoVectorizingCopyWithAssumedAlignmentILi128EEENSA_14SM90_TMA_STOREES27_S29_S29_EEEvvEEEEvNT_6ParamsE)
	.align		4
        /*000c*/ 	.word	index@(__assertfail)
	.align		4
        /*0010*/ 	.word	0x00000000
	.align		4
        /*0014*/ 	.word	0xfffffffe
	.align		4
        /*0018*/ 	.word	0x00000000
	.align		4
        /*001c*/ 	.word	0xfffffffd
	.align		4
        /*0020*/ 	.word	0x00000000
	.align		4
        /*0024*/ 	.word	0xfffffffc


//--------------------- .nv.constant4             --------------------------
	.section	.nv.constant4,"a",@progbits
	.align	8
	.align		8
.nv.constant4:
        /*0000*/ 	.dword	__assertfail
	.align		8
        /*0008*/ 	.dword	__unnamed_1
	.align		8
        /*0010*/ 	.dword	__unnamed_2
	.align		8
        /*0018*/ 	.dword	_ZN39_INTERNAL_4dce26e6_4_k_cu_6c195fab_30454cuda3std3__45__cpo5beginE
	.align		8
        /*0020*/ 	.dword	_ZN39_INTERNAL_4dce26e6_4_k_cu_6c195fab_30454cuda3std3__45__cpo3endE
	.align		8
        /*0028*/ 	.dword	_ZN39_INTERNAL_4dce26e6_4_k_cu_6c195fab_30454cuda3std3__45__cpo6cbeginE
	.align		8
        /*0030*/ 	.dword	_ZN39_INTERNAL_4dce26e6_4_k_cu_6c195fab_30454cuda3std3__45__cpo4cendE
	.align		8
        /*0038*/ 	.dword	_ZN39_INTERNAL_4dce26e6_4_k_cu_6c195fab_30454cuda3std3__441_GLOBAL__N__4dce26e6_4_k_cu_6c195fab_30456ignoreE
	.align		8
        /*0040*/ 	.dword	_ZN39_INTERNAL_4dce26e6_4_k_cu_6c195fab_30454cuda3std3__419piecewise_constructE
	.align		8
        /*0048*/ 	.dword	_ZN39_INTERNAL_4dce26e6_4_k_cu_6c195fab_30454cuda3std3__48in_placeE
	.align		8
        /*0050*/ 	.dword	_ZN39_INTERNAL_4dce26e6_4_k_cu_6c195fab_30454cuda3std6ranges3__45__cpo4swapE
	.align		8
        /*0058*/ 	.dword	_ZN39_INTERNAL_4dce26e6_4_k_cu_6c195fab_30454cuda3std6ranges3__45__cpo9iter_moveE
	.align		8
        /*0060*/ 	.dword	_ZN39_INTERNAL_4dce26e6_4_k_cu_6c195fab_30454cute7productE
	.align		8
        /*0068*/ 	.dword	_ZN39_INTERNAL_4dce26e6_4_k_cu_6c195fab_30454cute1_E
	.align		8
        /*0070*/ 	.dword	$str$27
	.align		8
        /*0078*/ 	.dword	$str$28
	.align		8
        /*0080*/ 	.dword	$str$29
	.align		8
        /*0088*/ 	.dword	$str$30


//--------------------- .text._ZN7cutlass13device_kernelINS_4conv6kernel13ConvUniversalINS1_16ConvProblemShapeILNS1_8OperatorE2ELi2EEENS1_10collective14CollectiveConvINS1_47MainloopSm100TmaUmmaWarpSpecializedImplicitGemmILS5_2ELi12ELi2ELi1ELi2EN4cute5tupleIJNSA_1CILi1EEESD_SD_EEEEENSB_IJNSC_ILi128EEENSB_IJSG_EEENSB_IJNSC_ILi32EEEEEEEEENS_6half_tESL_NSA_8TiledMMAINSA_8MMA_AtomIJNSA_20SM100_MMA_F16BF16_SSISL_SL_fLi128ELi128ELNSA_4UMMA5MajorE1ELSQ_1ELNSP_7ScaleInE0ELSR_0EEEEEENSA_6LayoutISE_NSB_IJNSC_ILi0EEESV_SV_EEEEENSB_IJNSA_10UnderscoreESY_SY_EEEEENS7_6detail27Sm100ImplicitGemmTileTraitsINSA_13SM90_TMA_LOADENSA_14ComposedLayoutINSA_7SwizzleILi3ELi4ELi3EEENSA_18smem_ptr_flag_bitsILi16EEENSU_INSB_IJNSC_ILi64EEENSC_ILi8EEEEEENSB_IJSD_S19_EEEEEEEvEENS12_INSA_20SM90_TMA_LOAD_IM2COLES1E_vEEEENS_8epilogue10collective18CollectiveEpilogueINS1J_23Sm100TmaWarpSpecializedILi4ELi2ELi32ELb1ELb0EEEJSK_NSB_IJNSU_ISG_SD_EENSU_ISI_SD_EEEEESL_NSB_IJlNSB_IJSD_llEEESV_EEESL_S1S_NS1J_6fusion15FusionCallbacksIS1N_NS1T_17LinearCombinationISL_fSL_fLNS_15FloatRoundStyleE2EEESK_S1Q_JEEENSA_5SM1004TMEM4LOAD26SM100_TMEM_LOAD_32dp32b32xES13_NS14_INS15_ILi2ELi4ELi3EEES18_NSU_INSB_IJS1A_SI_EEENSB_IJSI_SD_EEEEEEENSA_39AutoVectorizingCopyWithAssumedAlignmentILi128EEENSA_14SM90_TMA_STOREES27_S29_S29_EEEvvEEEEvNT_6ParamsE --------------------------
	.section	.text._ZN7cutlass13device_kernelINS_4conv6kernel13ConvUniversalINS1_16ConvProblemShapeILNS1_8OperatorE2ELi2EEENS1_10collective14CollectiveConvINS1_47MainloopSm100TmaUmmaWarpSpecializedImplicitGemmILS5_2ELi12ELi2ELi1ELi2EN4cute5tupleIJNSA_1CILi1EEESD_SD_EEEEENSB_IJNSC_ILi128EEENSB_IJSG_EEENSB_IJNSC_ILi32EEEEEEEEENS_6half_tESL_NSA_8TiledMMAINSA_8MMA_AtomIJNSA_20SM100_MMA_F16BF16_SSISL_SL_fLi128ELi128ELNSA_4UMMA5MajorE1ELSQ_1ELNSP_7ScaleInE0ELSR_0EEEEEENSA_6LayoutISE_NSB_IJNSC_ILi0EEESV_SV_EEEEENSB_IJNSA_10UnderscoreESY_SY_EEEEENS7_6detail27Sm100ImplicitGemmTileTraitsINSA_13SM90_TMA_LOADENSA_14ComposedLayoutINSA_7SwizzleILi3ELi4ELi3EEENSA_18smem_ptr_flag_bitsILi16EEENSU_INSB_IJNSC_ILi64EEENSC_ILi8EEEEEENSB_IJSD_S19_EEEEEEEvEENS12_INSA_20SM90_TMA_LOAD_IM2COLES1E_vEEEENS_8epilogue10collective18CollectiveEpilogueINS1J_23Sm100TmaWarpSpecializedILi4ELi2ELi32ELb1ELb0EEEJSK_NSB_IJNSU_ISG_SD_EENSU_ISI_SD_EEEEESL_NSB_IJlNSB_IJSD_llEEESV_EEESL_S1S_NS1J_6fusion15FusionCallbacksIS1N_NS1T_17LinearCombinationISL_fSL_fLNS_15FloatRoundStyleE2EEESK_S1Q_JEEENSA_5SM1004TMEM4LOAD26SM100_TMEM_LOAD_32dp32b32xES13_NS14_INS15_ILi2ELi4ELi3EEES18_NSU_INSB_IJS1A_SI_EEENSB_IJSI_SD_EEEEEEENSA_39AutoVectorizingCopyWithAssumedAlignmentILi128EEENSA_14SM90_TMA_STOREES27_S29_S29_EEEvvEEEEvNT_6ParamsE,"ax",@progbits
	.align	128
.text._ZN7cutlass13device_kernelINS_4conv6kernel13ConvUniversalINS1_16ConvProblemShapeILNS1_8OperatorE2ELi2EEENS1_10collective14CollectiveConvINS1_47MainloopSm100TmaUmmaWarpSpecializedImplicitGemmILS5_2ELi12ELi2ELi1ELi2EN4cute5tupleIJNSA_1CILi1EEESD_SD_EEEEENSB_IJNSC_ILi128EEENSB_IJSG_EEENSB_IJNSC_ILi32EEEEEEEEENS_6half_tESL_NSA_8TiledMMAINSA_8MMA_AtomIJNSA_20SM100_MMA_F16BF16_SSISL_SL_fLi128ELi128ELNSA_4UMMA5MajorE1ELSQ_1ELNSP_7ScaleInE0ELSR_0EEEEEENSA_6LayoutISE_NSB_IJNSC_ILi0EEESV_SV_EEEEENSB_IJNSA_10UnderscoreESY_SY_EEEEENS7_6detail27Sm100ImplicitGemmTileTraitsINSA_13SM90_TMA_LOADENSA_14ComposedLayoutINSA_7SwizzleILi3ELi4ELi3EEENSA_18smem_ptr_flag_bitsILi16EEENSU_INSB_IJNSC_ILi64EEENSC_ILi8EEEEEENSB_IJSD_S19_EEEEEEEvEENS12_INSA_20SM90_TMA_LOAD_IM2COLES1E_vEEEENS_8epilogue10collective18CollectiveEpilogueINS1J_23Sm100TmaWarpSpecializedILi4ELi2ELi32ELb1ELb0EEEJSK_NSB_IJNSU_ISG_SD_EENSU_ISI_SD_EEEEESL_NSB_IJlNSB_IJSD_llEEESV_EEESL_S1S_NS1J_6fusion15FusionCallbacksIS1N_NS1T_17LinearCombinationISL_fSL_fLNS_15FloatRoundStyleE2EEESK_S1Q_JEEENSA_5SM1004TMEM4LOAD26SM100_TMEM_LOAD_32dp32b32xES13_NS14_INS15_ILi2ELi4ELi3EEES18_NSU_INSB_IJS1A_SI_EEENSB_IJSI_SD_EEEEEEENSA_39AutoVectorizingCopyWithAssumedAlignmentILi128EEENSA_14SM90_TMA_STOREES27_S29_S29_EEEvvEEEEvNT_6ParamsE:
        .type           _ZN7cutlass13device_kernelINS_4conv6kernel13ConvUniversalINS1_16ConvProblemShapeILNS1_8OperatorE2ELi2EEENS1_10collective14CollectiveConvINS1_47MainloopSm100TmaUmmaWarpSpecializedImplicitGemmILS5_2ELi12ELi2ELi1ELi2EN4cute5tupleIJNSA_1CILi1EEESD_SD_EEEEENSB_IJNSC_ILi128EEENSB_IJSG_EEENSB_IJNSC_ILi32EEEEEEEEENS_6half_tESL_NSA_8TiledMMAINSA_8MMA_AtomIJNSA_20SM100_MMA_F16BF16_SSISL_SL_fLi128ELi128ELNSA_4UMMA5MajorE1ELSQ_1ELNSP_7ScaleInE0ELSR_0EEEEEENSA_6LayoutISE_NSB_IJNSC_ILi0EEESV_SV_EEEEENSB_IJNSA_10UnderscoreESY_SY_EEEEENS7_6detail27Sm100ImplicitGemmTileTraitsINSA_13SM90_TMA_LOADENSA_14ComposedLayoutINSA_7SwizzleILi3ELi4ELi3EEENSA_18smem_ptr_flag_bitsILi16EEENSU_INSB_IJNSC_ILi64EEENSC_ILi8EEEEEENSB_IJSD_S19_EEEEEEEvEENS12_INSA_20SM90_TMA_LOAD_IM2COLES1E_vEEEENS_8epilogue10collective18CollectiveEpilogueINS1J_23Sm100TmaWarpSpecializedILi4ELi2ELi32ELb1ELb0EEEJSK_NSB_IJNSU_ISG_SD_EENSU_ISI_SD_EEEEESL_NSB_IJlNSB_IJSD_llEEESV_EEESL_S1S_NS1J_6fusion15FusionCallbacksIS1N_NS1T_17LinearCombinationISL_fSL_fLNS_15FloatRoundStyleE2EEESK_S1Q_JEEENSA_5SM1004TMEM4LOAD26SM100_TMEM_LOAD_32dp32b32xES13_NS14_INS15_ILi2ELi4ELi3EEES18_NSU_INSB_IJS1A_SI_EEENSB_IJSI_SD_EEEEEEENSA_39AutoVectorizingCopyWithAssumedAlignmentILi128EEENSA_14SM90_TMA_STOREES27_S29_S29_EEEvvEEEEvNT_6ParamsE,@function
        .size           _ZN7cutlass13device_kernelINS_4conv6kernel13ConvUniversalINS1_16ConvProblemShapeILNS1_8OperatorE2ELi2EEENS1_10collective14CollectiveConvINS1_47MainloopSm100TmaUmmaWarpSpecializedImplicitGemmILS5_2ELi12ELi2ELi1ELi2EN4cute5tupleIJNSA_1CILi1EEESD_SD_EEEEENSB_IJNSC_ILi128EEENSB_IJSG_EEENSB_IJNSC_ILi32EEEEEEEEENS_6half_tESL_NSA_8TiledMMAINSA_8MMA_AtomIJNSA_20SM100_MMA_F16BF16_SSISL_SL_fLi128ELi128ELNSA_4UMMA5MajorE1ELSQ_1ELNSP_7ScaleInE0ELSR_0EEEEEENSA_6LayoutISE_NSB_IJNSC_ILi0EEESV_SV_EEEEENSB_IJNSA_10UnderscoreESY_SY_EEEEENS7_6detail27Sm100ImplicitGemmTileTraitsINSA_13SM90_TMA_LOADENSA_14ComposedLayoutINSA_7SwizzleILi3ELi4ELi3EEENSA_18smem_ptr_flag_bitsILi16EEENSU_INSB_IJNSC_ILi64EEENSC_ILi8EEEEEENSB_IJSD_S19_EEEEEEEvEENS12_INSA_20SM90_TMA_LOAD_IM2COLES1E_vEEEENS_8epilogue10collective18CollectiveEpilogueINS1J_23Sm100TmaWarpSpecializedILi4ELi2ELi32ELb1ELb0EEEJSK_NSB_IJNSU_ISG_SD_EENSU_ISI_SD_EEEEESL_NSB_IJlNSB_IJSD_llEEESV_EEESL_S1S_NS1J_6fusion15FusionCallbacksIS1N_NS1T_17LinearCombinationISL_fSL_fLNS_15FloatRoundStyleE2EEESK_S1Q_JEEENSA_5SM1004TMEM4LOAD26SM100_TMEM_LOAD_32dp32b32xES13_NS14_INS15_ILi2ELi4ELi3EEES18_NSU_INSB_IJS1A_SI_EEENSB_IJSI_SD_EEEEEEENSA_39AutoVectorizingCopyWithAssumedAlignmentILi128EEENSA_14SM90_TMA_STOREES27_S29_S29_EEEvvEEEEvNT_6ParamsE,(.L_x_191 - _ZN7cutlass13device_kernelINS_4conv6kernel13ConvUniversalINS1_16ConvProblemShapeILNS1_8OperatorE2ELi2EEENS1_10collective14CollectiveConvINS1_47MainloopSm100TmaUmmaWarpSpecializedImplicitGemmILS5_2ELi12ELi2ELi1ELi2EN4cute5tupleIJNSA_1CILi1EEESD_SD_EEEEENSB_IJNSC_ILi128EEENSB_IJSG_EEENSB_IJNSC_ILi32EEEEEEEEENS_6half_tESL_NSA_8TiledMMAINSA_8MMA_AtomIJNSA_20SM100_MMA_F16BF16_SSISL_SL_fLi128ELi128ELNSA_4UMMA5MajorE1ELSQ_1ELNSP_7ScaleInE0ELSR_0EEEEEENSA_6LayoutISE_NSB_IJNSC_ILi0EEESV_SV_EEEEENSB_IJNSA_10UnderscoreESY_SY_EEEEENS7_6detail27Sm100ImplicitGemmTileTraitsINSA_13SM90_TMA_LOADENSA_14ComposedLayoutINSA_7SwizzleILi3ELi4ELi3EEENSA_18smem_ptr_flag_bitsILi16EEENSU_INSB_IJNSC_ILi64EEENSC_ILi8EEEEEENSB_IJSD_S19_EEEEEEEvEENS12_INSA_20SM90_TMA_LOAD_IM2COLES1E_vEEEENS_8epilogue10collective18CollectiveEpilogueINS1J_23Sm100TmaWarpSpecializedILi4ELi2ELi32ELb1ELb0EEEJSK_NSB_IJNSU_ISG_SD_EENSU_ISI_SD_EEEEESL_NSB_IJlNSB_IJSD_llEEESV_EEESL_S1S_NS1J_6fusion15FusionCallbacksIS1N_NS1T_17LinearCombinationISL_fSL_fLNS_15FloatRoundStyleE2EEESK_S1Q_JEEENSA_5SM1004TMEM4LOAD26SM100_TMEM_LOAD_32dp32b32xES13_NS14_INS15_ILi2ELi4ELi3EEES18_NSU_INSB_IJS1A_SI_EEENSB_IJSI_SD_EEEEEEENSA_39AutoVectorizingCopyWithAssumedAlignmentILi128EEENSA_14SM90_TMA_STOREES27_S29_S29_EEEvvEEEEvNT_6ParamsE)
        .other          _ZN7cutlass13device_kernelINS_4conv6kernel13ConvUniversalINS1_16ConvProblemShapeILNS1_8OperatorE2ELi2EEENS1_10collective14CollectiveConvINS1_47MainloopSm100TmaUmmaWarpSpecializedImplicitGemmILS5_2ELi12ELi2ELi1ELi2EN4cute5tupleIJNSA_1CILi1EEESD_SD_EEEEENSB_IJNSC_ILi128EEENSB_IJSG_EEENSB_IJNSC_ILi32EEEEEEEEENS_6half_tESL_NSA_8TiledMMAINSA_8MMA_AtomIJNSA_20SM100_MMA_F16BF16_SSISL_SL_fLi128ELi128ELNSA_4UMMA5MajorE1ELSQ_1ELNSP_7ScaleInE0ELSR_0EEEEEENSA_6LayoutISE_NSB_IJNSC_ILi0EEESV_SV_EEEEENSB_IJNSA_10UnderscoreESY_SY_EEEEENS7_6detail27Sm100ImplicitGemmTileTraitsINSA_13SM90_TMA_LOADENSA_14ComposedLayoutINSA_7SwizzleILi3ELi4ELi3EEENSA_18smem_ptr_flag_bitsILi16EEENSU_INSB_IJNSC_ILi64EEENSC_ILi8EEEEEENSB_IJSD_S19_EEEEEEEvEENS12_INSA_20SM90_TMA_LOAD_IM2COLES1E_vEEEENS_8epilogue10collective18CollectiveEpilogueINS1J_23Sm100TmaWarpSpecializedILi4ELi2ELi32ELb1ELb0EEEJSK_NSB_IJNSU_ISG_SD_EENSU_ISI_SD_EEEEESL_NSB_IJlNSB_IJSD_llEEESV_EEESL_S1S_NS1J_6fusion15FusionCallbacksIS1N_NS1T_17LinearCombinationISL_fSL_fLNS_15FloatRoundStyleE2EEESK_S1Q_JEEENSA_5SM1004TMEM4LOAD26SM100_TMEM_LOAD_32dp32b32xES13_NS14_INS15_ILi2ELi4ELi3EEES18_NSU_INSB_IJS1A_SI_EEENSB_IJSI_SD_EEEEEEENSA_39AutoVectorizingCopyWithAssumedAlignmentILi128EEENSA_14SM90_TMA_STOREES27_S29_S29_EEEvvEEEEvNT_6ParamsE,@"STO_CUDA_ENTRY STV_DEFAULT"
_ZN7cutlass13device_kernelINS_4conv6kernel13ConvUniversalINS1_16ConvProblemShapeILNS1_8OperatorE2ELi2EEENS1_10collective14CollectiveConvINS1_47MainloopSm100TmaUmmaWarpSpecializedImplicitGemmILS5_2ELi12ELi2ELi1ELi2EN4cute5tupleIJNSA_1CILi1EEESD_SD_EEEEENSB_IJNSC_ILi128EEENSB_IJSG_EEENSB_IJNSC_ILi32EEEEEEEEENS_6half_tESL_NSA_8TiledMMAINSA_8MMA_AtomIJNSA_20SM100_MMA_F16BF16_SSISL_SL_fLi128ELi128ELNSA_4UMMA5MajorE1ELSQ_1ELNSP_7ScaleInE0ELSR_0EEEEEENSA_6LayoutISE_NSB_IJNSC_ILi0EEESV_SV_EEEEENSB_IJNSA_10UnderscoreESY_SY_EEEEENS7_6detail27Sm100ImplicitGemmTileTraitsINSA_13SM90_TMA_LOADENSA_14ComposedLayoutINSA_7SwizzleILi3ELi4ELi3EEENSA_18smem_ptr_flag_bitsILi16EEENSU_INSB_IJNSC_ILi64EEENSC_ILi8EEEEEENSB_IJSD_S19_EEEEEEEvEENS12_INSA_20SM90_TMA_LOAD_IM2COLES1E_vEEEENS_8epilogue10collective18CollectiveEpilogueINS1J_23Sm100TmaWarpSpecializedILi4ELi2ELi32ELb1ELb0EEEJSK_NSB_IJNSU_ISG_SD_EENSU_ISI_SD_EEEEESL_NSB_IJlNSB_IJSD_llEEESV_EEESL_S1S_NS1J_6fusion15FusionCallbacksIS1N_NS1T_17LinearCombinationISL_fSL_fLNS_15FloatRoundStyleE2EEESK_S1Q_JEEENSA_5SM1004TMEM4LOAD26SM100_TMEM_LOAD_32dp32b32xES13_NS14_INS15_ILi2ELi4ELi3EEES18_NSU_INSB_IJS1A_SI_EEENSB_IJSI_SD_EEEEEEENSA_39AutoVectorizingCopyWithAssumedAlignmentILi128EEENSA_14SM90_TMA_STOREES27_S29_S29_EEEvvEEEEvNT_6ParamsE:
[----:B------:R-:W1:Y:S01]  /*0000*/  LDC R1, c[0x0][0x37c] ;  /* 0x0000df00ff017b82 */ /* 0x000e620000000800 */
[----:B------:R-:W2:Y:S01]  /*0010*/  S2R R87, SR_TID.X ;  /* 0x0000000000577919 */ /* 0x000ea20000002100 */
[----:B------:R-:W3:Y:S01]  /*0020*/  LDCU.64 UR8, c[0x0][0x890] ;  /* 0x00011200ff0877ac */ /* 0x000ee20008000a00 */
[----:B-1----:R-:W-:Y:S01]  /*0030*/  VIADD R1, R1, 0xfffffff8 ;  /* 0xfffffff801017836 */ /* 0x002fe20000000000 */
[----:B------:R-:W-:Y:S02]  /*0040*/  PRMT R89, RZ, 0x7610, R89 ;  /* 0x00007610ff597816 */ /* 0x000fe40000000059 */
[----:B------:R-:W-:Y:S01]  /*0050*/  ELECT P3, URZ, PT ;  /* 0x0000000000ff782f */ /* 0x000fe20003860000 */
[----:B---3--:R-:W-:-:S04]  /*0060*/  UISETP.NE.U32.AND UP0, UPT, UR8, URZ, UPT ;  /* 0x000000ff0800728c */ /* 0x008fc8000bf05070 */
[----:B------:R-:W-:Y:S01]  /*0070*/  UISETP.NE.AND.EX UP0, UPT, UR9, URZ, UPT, UP0 ;  /* 0x000000ff0900728c */ /* 0x000fe2000bf05300 */
[----:B--2---:R-:W-:-:S05]  /*0080*/  SHF.R.U32.HI R90, RZ, 0x5, R87 ;  /* 0x00000005ff5a7819 */ /* 0x004fca0000011657 */
[----:B------:R-:W1:Y:S02]  /*0090*/  SHFL.IDX PT, R0, R90, RZ, 0x1f ;  /* 0x00001fff5a007589 */ /* 0x000e6400000e0000 */
[----:B-1----:R-:W-:Y:S01]  /*00a0*/  R2UR UR18, R0 ;  /* 0x00000000001272ca */ /* 0x002fe200000e0000 */
[----:B------:R-:W-:-:S14]  /*00b0*/  BRA.U UP0, `(.L_x_0) ;  /* 0x0000000100307547 */ /* 0x000fdc000b800000 */
[----:B------:R-:W1:Y:S02]  /*00c0*/  LDCU.64 UR4, c[0x0][0x888] ;  /* 0x00011100ff0477ac */ /* 0x000e640008000a00 */
[----:B-1----:R-:W-:-:S04]  /*00d0*/  UISETP.NE.U32.AND UP0, UPT, UR4, URZ, UPT ;  /* 0x000000ff0400728c */ /* 0x002fc8000bf05070 */
[----:B------:R-:W-:-:S09]  /*00e0*/  UISETP.NE.AND.EX UP0, UPT, UR5, URZ, UPT, UP0 ;  /* 0x000000ff0500728c */ /* 0x000fd2000bf05300 */
[----:B------:R-:W-:Y:S05]  /*00f0*/  BRA.U !UP0, `(.L_x_1) ;  /* 0x0000000108147547 */ /* 0x000fea000b800000 */
[----:B------:R-:W1:Y:S01]  /*0100*/  LDC.64 R2, c[0x0][0x888] ;  /* 0x00022200ff027b82 */ /* 0x000e620000000a00 */
[----:B------:R-:W1:Y:S02]  /*0110*/  LDCU.64 UR4, c[0x0][0x358] ;  /* 0x00006b00ff0477ac */ /* 0x000e640008000a00 */
[----:B-1----:R1:W5:Y:S01]  /*0120*/  LDG.E R41, desc[UR4][R2.64] ;  /* 0x0000000402297981 */ /* 0x002362000c1e1900 */
[----:B------:R-:W-:Y:S01]  /*0130*/  HFMA2 R89, -RZ, RZ, 0, 5.9604644775390625e-08 ;  /* 0x00000001ff597431 */ /* 0x000fe200000001ff */
[----:B------:R-:W-:Y:S05]  /*0140*/  BRA `(.L_x_0) ;  /* 0x00000000000c7947 */ /* 0x000fea0003800000 */
.L_x_1:
[----:B------:R-:W1:Y:S01]  /*0150*/  LDCU UR4, c[0x0][0x880] ;  /* 0x00011000ff0477ac */ /* 0x000e620008000800 */
[----:B------:R-:W-:Y:S01]  /*0160*/  HFMA2 R89, -RZ, RZ, 0, 5.9604644775390625e-08 ;  /* 0x00000001ff597431 */ /* 0x000fe200000001ff */
[----:B-1----:R-:W-:-:S07]  /*0170*/  MOV R41, UR4 ;  /* 0x0000000400297c02 */ /* 0x002fce0008000f00 */
.L_x_0:
[----:B------:R-:W2:Y:S02]  /*0180*/  LDCU.64 UR4, c[0x0][0x8b0] ;  /* 0x00011600ff0477ac */ /* 0x000ea40008000a00 */
[----:B--2---:R-:W-:-:S04]  /*0190*/  UISETP.NE.U32.AND UP0, UPT, UR4, URZ, UPT ;  /* 0x000000ff0400728c */ /* 0x004fc8000bf05070 */
[----:B------:R-:W-:-:S09]  /*01a0*/  UISETP.NE.AND.EX UP0, UPT, UR5, URZ, UPT, UP0 ;  /* 0x000000ff0500728c */ /* 0x000fd2000bf05300 */
[----:B------:R-:W-:Y:S05]  /*01b0*/  BRA.U UP0, `(.L_x_2) ;  /* 0x0000000100287547 */ /* 0x000fea000b800000 */
[----:B------:R-:W2:Y:S02]  /*01c0*/  LDCU.64 UR4, c[0x0][0x8a8] ;  /* 0x00011500ff0477ac */ /* 0x000ea40008000a00 */
[----:B--2---:R-:W-:-:S04]  /*01d0*/  UISETP.NE.U32.AND UP0, UPT, UR4, URZ, UPT ;  /* 0x000000ff0400728c */ /* 0x004fc8000bf05070 */
[----:B------:R-:W-:-:S09]  /*01e0*/  UISETP.NE.AND.EX UP0, UPT, UR5, URZ, UPT, UP0 ;  /* 0x000000ff0500728c */ /* 0x000fd2000bf05300 */
[----:B------:R-:W-:Y:S05]  /*01f0*/  BRA.U !UP0, `(.L_x_3) ;  /* 0x0000000108107547 */ /* 0x000fea000b800000 */
[----:B------:R-:W2:Y:S01]  /*0200*/  LDC.64 R38, c[0x0][0x8a8] ;  /* 0x00022a00ff267b82 */ /* 0x000ea20000000a00 */
[----:B------:R-:W2:Y:S02]  /*0210*/  LDCU.64 UR4, c[0x0][0x358] ;  /* 0x00006b00ff0477ac */ /* 0x000ea40008000a00 */
[----:B--2---:R2:W5:Y:S01]  /*0220*/  LDG.E R38, desc[UR4][R38.64] ;  /* 0x0000000426267981 */ /* 0x004562000c1e1900 */
[----:B------:R-:W-:Y:S05]  /*0230*/  BRA `(.L_x_2) ;  /* 0x0000000000087947 */ /* 0x000fea0003800000 */
.L_x_3:
[----:B------:R-:W2:Y:S02]  /*0240*/  LDCU UR4, c[0x0][0x8a0] ;  /* 0x00011400ff0477ac */ /* 0x000ea40008000800 */
[----:B--2---:R-:W-:Y:S02]  /*0250*/  MOV R38, UR4 ;  /* 0x0000000400267c02 */ /* 0x004fe40008000f00 */
.L_x_2:
[----:B------:R-:W-:Y:S01]  /*0260*/  IMAD.U32 R0, RZ, RZ, UR18 ;  /* 0x00000012ff007e24 */ /* 0x000fe2000f8e00ff */
[----:B------:R-:W-:Y:S04]  /*0270*/  BSSY.RECONVERGENT B0, `(.L_x_4) ;  /* 0x000000c000007945 */ /* 0x000fe80003800200 */
[C---:B------:R-:W-:Y:S02]  /*0280*/  ISETP.NE.OR P1, PT, R0.reuse, 0x1, !P3 ;  /* 0x000000010000780c */ /* 0x040fe40005f25670 */
[----:B------:R-:W-:-:S11]  /*0290*/  ISETP.NE.OR P0, PT, R0, 0x3, !P3 ;  /* 0x000000030000780c */ /* 0x000fd60005f05670 */
[----:B------:R-:W-:Y:S05]  /*02a0*/  @P1 BRA `(.L_x_5) ;  /* 0x0000000000201947 */ /* 0x000fea0003800000 */
[----:B------:R-:W3:Y:S02]  /*02b0*/  LDCU.64 UR4, c[0x0][0x348] ;  /* 0x00006900ff0477ac */ /* 0x000ee40008000a00 */
[----:B---3--:R-:W-:Y:S02]  /*02c0*/  UIADD3 UR6, UP1, UPT, UR4, 0x80, URZ ;  /* 0x0000008004067890 */ /* 0x008fe4000ff3e0ff */
[----:B------:R-:W-:Y:S02]  /*02d0*/  UIADD3 UR4, UP0, UPT, UR4, 0x180, URZ ;  /* 0x0000018004047890 */ /* 0x000fe4000ff1e0ff */
[----:B------:R-:W-:Y:S02]  /*02e0*/  UIADD3.X UR7, UPT, UPT, URZ, UR5, URZ, UP1, !UPT ;  /* 0x00000005ff077290 */ /* 0x000fe40008ffe4ff */
[----:B------:R-:W-:-:S07]  /*02f0*/  UIADD3.X UR5, UPT, UPT, URZ, UR5, URZ, UP0, !UPT ;  /* 0x00000005ff057290 */ /* 0x000fce00087fe4ff */
[----:B------:R3:W-:Y:S02]  /*0300*/  UTMACCTL.PF [UR6] ;  /* 0x00000000060079b9 */ /* 0x0007e40008040000 */
[----:B------:R3:W-:Y:S02]  /*0310*/  UTMACCTL.PF [UR4] ;  /* 0x00000000040079b9 */ /* 0x0007e40008040000 */
[----:B---3--:R-:W-:Y:S01]  /*0320*/  NOP ;  /* 0x0000000000007918 */ /* 0x008fe20000000000 */
.L_x_5:
[----:B------:R-:W-:Y:S05]  /*0330*/  BSYNC.RECONVERGENT B0 ;  /* 0x0000000000007941 */ /* 0x000fea0003800200 */
.L_x_4:
[----:B------:R-:W-:Y:S04]  /*0340*/  BSSY.RECONVERGENT B0, `(.L_x_6) ;  /* 0x000000a000007945 */ /* 0x000fe80003800200 */
        /* <DEDUP_REMOVED lines=9> */
.L_x_7:
[----:B------:R-:W-:Y:S05]  /*03e0*/  BSYNC.RECONVERGENT B0 ;  /* 0x0000000000007941 */ /* 0x000fea0003800200 */
.L_x_6:
[----:B------:R-:W3:Y:S01]  /*03f0*/  LDCU.64 UR4, c[0x0][0x888] ;  /* 0x00011100ff0477ac */ /* 0x000ee20008000a00 */
[----:B------:R-:W-:Y:S02]  /*0400*/  UISETP.EQ.U32.AND UP2, UPT, UR8, URZ, UPT ;  /* 0x000000ff0800728c */ /* 0x000fe4000bf42070 */
[----:B------:R-:W-:Y:S02]  /*0410*/  UPLOP3.LUT UP3, UPT, UPT, UPT, UPT, 0x80, 0x8 ;  /* 0x000000000008789c */ /* 0x000fe40003f6f070 */
[----:B---3--:R-:W-:-:S04]  /*0420*/  UISETP.NE.U32.AND UP0, UPT, UR4, URZ, UPT ;  /* 0x000000ff0400728c */ /* 0x008fc8000bf05070 */
[----:B------:R-:W-:-:S04]  /*0430*/  UISETP.NE.AND.EX UP1, UPT, UR5, URZ, UPT, UP0 ;  /* 0x000000ff0500728c */ /* 0x000fc8000bf25300 */
[----:B------:R-:W-:-:S04]  /*0440*/  UISETP.EQ.OR.EX UP4, UPT, UR9, URZ, !UP1, UP2 ;  /* 0x000000ff0900728c */ /* 0x000fc8000cf82720 */
[----:B------:R-:W-:-:S06]  /*0450*/  UP2UR UR4, UPR, URZ, 0x10 ;  /* 0x00000010ff047883 */ /* 0x000fcc0008000000 */
[----:B------:R-:W-:Y:S01]  /*0460*/  MOV R93, UR4 ;  /* 0x00000004005d7c02 */ /* 0x000fe20008000f00 */
[----:B------:R-:W-:Y:S06]  /*0470*/  BRA.U !UP4, `(.L_x_8) ;  /* 0x000000010c207547 */ /* 0x000fec000b800000 */
[----:B------:R-:W-:Y:S01]  /*0480*/  UISETP.NE.U32.AND UP2, UPT, UR8, URZ, UPT ;  /* 0x000000ff0800728c */ /* 0x000fe2000bf45070 */
[----:B-----5:R-:W-:Y:S01]  /*0490*/  FSETP.NEU.AND P0, PT, R41, RZ, PT ;  /* 0x000000ff2900720b */ /* 0x020fe20003f0d000 */
[----:B------:R-:W-:Y:S02]  /*04a0*/  USEL UR4, URZ, 0xffffffff, UP1 ;  /* 0xffffffffff047887 */ /* 0x000fe40008800000 */
[----:B------:R-:W-:-:S10]  /*04b0*/  UISETP.NE.AND.EX UP2, UPT, UR9, URZ, UPT, UP2 ;  /* 0x000000ff0900728c */ /* 0x000fd4000bf45320 */
[----:B------:R-:W-:Y:S01]  /*04c0*/  VOTEU.ANY UP0, P0 ;  /* 0x0000000000ff7886 */ /* 0x000fe20000000100 */
[----:B------:R-:W-:-:S04]  /*04d0*/  @!UP2 USEL UR4, URZ, 0xffffffff, UP0 ;  /* 0xffffffffff04a887 */ /* 0x000fc80008000000 */
[----:B------:R-:W-:-:S04]  /*04e0*/  ULOP3.LUT UR4, UR4, 0x1, URZ, 0xc0, !UPT ;  /* 0x0000000104047892 */ /* 0x000fc8000f8ec0ff */
[----:B------:R-:W-:-:S11]  /*04f0*/  UISETP.NE.U32.AND UP3, UPT, UR4, 0x1, UPT ;  /* 0x000000010400788c */ /* 0x000fd6000bf65070 */
.L_x_8:
[----:B-1----:R-:W1:Y:S01]  /*0500*/  SHFL.IDX PT, R2, R90, RZ, 0x1f ;  /* 0x00001fff5a027589 */ /* 0x002e6200000e0000 */
[----:B------:R-:W-:-:S04]  /*0510*/  UISETP.NE.AND UP0, UPT, UR18, 0x2, UPT ;  /* 0x000000021200788c */ /* 0x000fc8000bf05270 */
[----:B------:R-:W-:Y:S01]  /*0520*/  USEL UR63, URZ, 0x1, UP0 ;  /* 0x00000001ff3f7887 */ /* 0x000fe20008000000 */
[----:B-1----:R-:W-:-:S13]  /*0530*/  ISETP.NE.AND P0, PT, R2, RZ, PT ;  /* 0x000000ff0200720c */ /* 0x002fda0003f05270 */
[----:B------:R-:W-:Y:S05]  /*0540*/  @P0 BRA `(.L_x_9) ;  /* 0x0000000000940947 */ /* 0x000fea0003800000 */
[----:B------:R-:W-:Y:S01]  /*0550*/  ELECT P0, URZ, PT ;  /* 0x0000000000ff782f */ /* 0x000fe20003800000 */
[----:B------:R-:W-:-:S12]  /*0560*/  BSSY.RECONVERGENT B0, `(.L_x_9) ;  /* 0x0000023000007945 */ /* 0x000fd80003800200 */
[----:B------:R-:W-:Y:S05]  /*0570*/  @!P0 BRA `(.L_x_10) ;  /* 0x0000000000848947 */ /* 0x000fea0003800000 */
[----:B------:R-:W1:Y:S01]  /*0580*/  S2UR UR4, SR_CgaCtaId ;  /* 0x00000000000479c3 */ /* 0x000e620000008800 */
[----:B------:R-:W-:Y:S01]  /*0590*/  UMOV UR5, 0x400 ;  /* 0x0000040000057882 */ /* 0x000fe20000000000 */
[----:B------:R-:W-:Y:S02]  /*05a0*/  UMOV UR6, 0x1 ;  /* 0x0000000100067882 */ /* 0x000fe40000000000 */
[----:B------:R-:W-:-:S04]  /*05b0*/  UIADD3 UR6, UPT, UPT, -UR6, 0x100000, URZ ;  /* 0x0010000006067890 */ /* 0x000fc8000fffe1ff */
[----:B------:R-:W-:Y:S02]  /*05c0*/  USHF.L.U32 UR7, UR6, 0xb, URZ ;  /* 0x0000000b06077899 */ /* 0x000fe400080006ff */
[----:B------:R-:W-:Y:S02]  /*05d0*/  USHF.L.U32 UR6, UR6, 0x1, URZ ;  /* 0x0000000106067899 */ /* 0x000fe400080006ff */
[----:B-1----:R-:W-:Y:S01]  /*05e0*/  ULEA UR4, UR4, UR5, 0x18 ;  /* 0x0000000504047291 */ /* 0x002fe2000f8ec0ff */
[----:B------:R-:W1:Y:S11]  /*05f0*/  FENCE.VIEW.ASYNC.S ;  /* 0x00000000000073c6 */ /* 0x000e760000000000 */
[----:B-1----:R1:W3:Y:S01]  /*0600*/  SYNCS.EXCH.64 URZ, [UR4], UR6 ;  /* 0x0000000604ff75b2 */ /* 0x0022e20008000100 */
[----:B------:R1:W4:Y:S01]  /*0610*/  SYNCS.EXCH.64 URZ, [UR4+0x60], UR6 ;  /* 0x0000600604ff75b2 */ /* 0x0003220008000100 */
[----:B------:R1:W1:Y:S01]  /*0620*/  SYNCS.EXCH.64 URZ, [UR4+0x8], UR6 ;  /* 0x0000080604ff75b2 */ /* 0x0002620008000100 */
        /* <DEDUP_REMOVED lines=21> */
[----:B---3--:R-:W-:Y:S01]  /*0780*/  NOP ;  /* 0x0000000000007918 */ /* 0x008fe20000000000 */
.L_x_10:
[----:B-1----:R-:W-:Y:S05]  /*0790*/  BSYNC.RECONVERGENT B0 ;  /* 0x0000000000007941 */ /* 0x002fea0003800200 */
.L_x_9:
[----:B------:R-:W1:Y:S01]  /*07a0*/  SHFL.IDX PT, R2, R90, RZ, 0x1f ;  /* 0x00001fff5a027589 */ /* 0x000e6200000e0000 */
[----:B------:R-:W-:Y:S01]  /*07b0*/  NOP ;  /* 0x0000000000007918 */ /* 0x000fe20000000000 */
[----:B-1----:R-:W-:-:S13]  /*07c0*/  ISETP.NE.AND P0, PT, R2, 0x1, PT ;  /* 0x000000010200780c */ /* 0x002fda0003f05270 */
[----:B------:R-:W-:Y:S05]  /*07d0*/  @P0 BRA `(.L_x_11) ;  /* 0x0000000000580947 */ /* 0x000fea0003800000 */
[----:B------:R-:W1:Y:S01]  /*07e0*/  S2UR UR4, SR_CgaCtaId ;  /* 0x00000000000479c3 */ /* 0x000e620000008800 */
[----:B------:R-:W-:Y:S01]  /*07f0*/  UMOV UR5, 0x400 ;  /* 0x0000040000057882 */ /* 0x000fe20000000000 */
[----:B------:R-:W-:Y:S01]  /*0800*/  UMOV UR8, 0x20 ;  /* 0x0000002000087882 */ /* 0x000fe20000000000 */
[----:B------:R-:W-:Y:S01]  /*0810*/  UMOV UR6, 0x80 ;  /* 0x0000008000067882 */ /* 0x000fe20000000000 */
[----:B------:R-:W-:-:S04]  /*0820*/  UIADD3 UR8, UPT, UPT, -UR8, 0x100000, URZ ;  /* 0x0010000008087890 */ /* 0x000fc8000fffe1ff */
[----:B------:R-:W-:Y:S02]  /*0830*/  USHF.L.U32 UR9, UR8, 0xb, URZ ;  /* 0x0000000b08097899 */ /* 0x000fe400080006ff */
[----:B------:R-:W-:Y:S02]  /*0840*/  USHF.L.U32 UR8, UR8, 0x1, URZ ;  /* 0x0000000108087899 */ /* 0x000fe400080006ff */
[----:B------:R-:W-:-:S04]  /*0850*/  UIADD3 UR6, UPT, UPT, -UR6, 0x100000, URZ ;  /* 0x0010000006067890 */ /* 0x000fc8000fffe1ff */
[----:B------:R-:W-:Y:S02]  /*0860*/  USHF.L.U32 UR7, UR6, 0xb, URZ ;  /* 0x0000000b06077899 */ /* 0x000fe400080006ff */
[----:B------:R-:W-:Y:S01]  /*0870*/  USHF.L.U32 UR6, UR6, 0x1, URZ ;  /* 0x0000000106067899 */ /* 0x000fe200080006ff */
[----:B------:R-:W-:Y:S01]  /*0880*/  ELECT P0, URZ, PT ;  /* 0x0000000000ff782f */ /* 0x000fe20003800000 */
[----:B-1----:R-:W-:Y:S01]  /*0890*/  ULEA UR4, UR4, UR5, 0x18 ;  /* 0x0000000504047291 */ /* 0x002fe2000f8ec0ff */
[----:B------:R-:W1:Y:S11]  /*08a0*/  FENCE.VIEW.ASYNC.S ;  /* 0x00000000000073c6 */ /* 0x000e760000000000 */
[----:B-1----:R1:W3:Y:S01]  /*08b0*/  SYNCS.EXCH.64 URZ, [UR4+0xc0], UR8 ;  /* 0x0000c00804ff75b2 */ /* 0x0022e20008000100 */
[----:B------:R1:W1:Y:S01]  /*08c0*/  SYNCS.EXCH.64 URZ, [UR4+0xe0], UR6 ;  /* 0x0000e00604ff75b2 */ /* 0x0002620008000100 */
[----:B------:R1:W1:Y:S01]  /*08d0*/  SYNCS.EXCH.64 URZ, [UR4+0xc8], UR8 ;  /* 0x0000c80804ff75b2 */ /* 0x0002620008000100 */
[----:B------:R1:W1:Y:S01]  /*08e0*/  SYNCS.EXCH.64 URZ, [UR4+0xe8], UR6 ;  /* 0x0000e80604ff75b2 */ /* 0x0002620008000100 */
[----:B------:R1:W1:Y:S01]  /*08f0*/  SYNCS.EXCH.64 URZ, [UR4+0xd0], UR8 ;  /* 0x0000d00804ff75b2 */ /* 0x0002620008000100 */
[----:B------:R1:W1:Y:S01]  /*0900*/  SYNCS.EXCH.64 URZ, [UR4+0xf0], UR6 ;  /* 0x0000f00604ff75b2 */ /* 0x0002620008000100 */
[----:B------:R1:W1:Y:S01]  /*0910*/  SYNCS.EXCH.64 URZ, [UR4+0xd8], UR8 ;  /* 0x0000d80804ff75b2 */ /* 0x0002620008000100 */
[----:B------:R1:W1:Y:S01]  /*0920*/  SYNCS.EXCH.64 URZ, [UR4+0xf8], UR6 ;  /* 0x0000f80604ff75b2 */ /* 0x0002620008000100 */
[----:B------:R-:W-:Y:S01]  /*0930*/  NOP ;  /* 0x0000000000007918 */ /* 0x000fe20000000000 */
.L_x_11:
[----:B------:R-:W2:Y:S01]  /*0940*/  SHFL.IDX PT, R2, R90, RZ, 0x1f ;  /* 0x00001fff5a027589 */ /* 0x000ea200000e0000 */
[----:B------:R-:W-:Y:S01]  /*0950*/  NOP ;  /* 0x0000000000007918 */ /* 0x000fe20000000000 */
[----:B--2---:R-:W-:-:S13]  /*0960*/  ISETP.NE.AND P0, PT, R2, 0x3, PT ;  /* 0x000000030200780c */ /* 0x004fda0003f05270 */
[----:B------:R-:W-:Y:S05]  /*0970*/  @P0 BRA `(.L_x_12) ;  /* 0x0000000000300947 */ /* 0x000fea0003800000 */
[----:B-1----:R-:W1:Y:S01]  /*0980*/  S2UR UR4, SR_CgaCtaId ;  /* 0x00000000000479c3 */ /* 0x002e620000008800 */
[----:B------:R-:W-:Y:S01]  /*0990*/  UMOV UR6, 0x400 ;  /* 0x0000040000067882 */ /* 0x000fe20000000000 */
[----:B------:R-:W-:Y:S01]  /*09a0*/  UMOV UR5, 0x20 ;  /* 0x0000002000057882 */ /* 0x000fe20000000000 */
[----:B------:R-:W-:Y:S01]  /*09b0*/  ELECT P0, URZ, PT ;  /* 0x0000000000ff782f */ /* 0x000fe20003800000 */
[----:B-1----:R-:W-:Y:S02]  /*09c0*/  ULEA UR6, UR4, UR6, 0x18 ;  /* 0x0000000604067291 */ /* 0x002fe4000f8ec0ff */
[----:B------:R-:W-:-:S04]  /*09d0*/  UIADD3 UR4, UPT, UPT, -UR5, 0x100000, URZ ;  /* 0x0010000005047890 */ /* 0x000fc8000fffe1ff */
[----:B------:R-:W-:Y:S02]  /*09e0*/  USHF.L.U32 UR5, UR4, 0xb, URZ ;  /* 0x0000000b04057899 */ /* 0x000fe400080006ff */
[----:B------:R-:W-:Y:S01]  /*09f0*/  USHF.L.U32 UR4, UR4, 0x1, URZ ;  /* 0x0000000104047899 */ /* 0x000fe200080006ff */
[----:B------:R-:W1:Y:S11]  /*0a00*/  FENCE.VIEW.ASYNC.S ;  /* 0x00000000000073c6 */ /* 0x000e760000000000 */
[----:B-1----:R2:W1:Y:S01]  /*0a10*/  SYNCS.EXCH.64 URZ, [UR6+0x100], UR4 ;  /* 0x0001000406ff75b2 */ /* 0x0024620008000100 */
[----:B------:R2:W1:Y:S02]  /*0a20*/  SYNCS.EXCH.64 URZ, [UR6+0x108], UR4 ;  /* 0x0001080406ff75b2 */ /* 0x0004640008000100 */
[----:B--2---:R-:W-:Y:S01]  /*0a30*/  NOP ;  /* 0x0000000000007918 */ /* 0x004fe20000000000 */
.L_x_12:
[----:B------:R-:W2:Y:S01]  /*0a40*/  SHFL.IDX PT, R2, R90, RZ, 0x1f ;  /* 0x00001fff5a027589 */ /* 0x000ea200000e0000 */
[----:B------:R-:W-:Y:S01]  /*0a50*/  NOP ;  /* 0x0000000000007918 */ /* 0x000fe20000000000 */
[----:B--2---:R-:W-:-:S13]  /*0a60*/  ISETP.NE.AND P0, PT, R2, 0x4, PT ;  /* 0x000000040200780c */ /* 0x004fda0003f05270 */
[----:B------:R-:W-:Y:S05]  /*0a70*/  @P0 BRA `(.L_x_13) ;  /* 0x0000000000440947 */ /* 0x000fea0003800000 */
[----:B-1----:R-:W1:Y:S01]  /*0a80*/  S2UR UR6, SR_CgaCtaId ;  /* 0x00000000000679c3 */ /* 0x002e620000008800 */
[----:B------:R-:W-:Y:S01]  /*0a90*/  UMOV UR4, 0x100 ;  /* 0x0000010000047882 */ /* 0x000fe20000000000 */
[----:B------:R-:W-:Y:S01]  /*0aa0*/  UMOV UR5, 0x400 ;  /* 0x0000040000057882 */ /* 0x000fe20000000000 */
[----:B------:R-:W-:Y:S01]  /*0ab0*/  USEL UR4, UR4, 0xe0, UP3 ;  /* 0x000000e004047887 */ /* 0x000fe20009800000 */
[----:B------:R-:W-:Y:S01]  /*0ac0*/  UMOV UR8, 0x1 ;  /* 0x0000000100087882 */ /* 0x000fe20000000000 */
[----:B------:R-:W-:Y:S01]  /*0ad0*/  ELECT P0, URZ, PT ;  /* 0x0000000000ff782f */ /* 0x000fe20003800000 */
[----:B------:R-:W-:-:S04]  /*0ae0*/  UIADD3 UR8, UPT, UPT, -UR8, 0x100000, URZ ;  /* 0x0010000008087890 */ /* 0x000fc8000fffe1ff */
[----:B------:R-:W-:Y:S02]  /*0af0*/  USHF.L.U32 UR9, UR8, 0xb, URZ ;  /* 0x0000000b08097899 */ /* 0x000fe400080006ff */
[----:B------:R-:W-:Y:S02]  /*0b00*/  USHF.L.U32 UR8, UR8, 0x1, URZ ;  /* 0x0000000108087899 */ /* 0x000fe400080006ff */
[----:B-1----:R-:W-:Y:S02]  /*0b10*/  ULEA UR6, UR6, UR5, 0x18 ;  /* 0x0000000506067291 */ /* 0x002fe4000f8ec0ff */
[----:B------:R-:W-:-:S04]  /*0b20*/  UIADD3 UR4, UPT, UPT, -UR4, 0x100000, URZ ;  /* 0x0010000004047890 */ /* 0x000fc8000fffe1ff */
[----:B------:R-:W-:Y:S02]  /*0b30*/  USHF.L.U32 UR5, UR4, 0xb, URZ ;  /* 0x0000000b04057899 */ /* 0x000fe400080006ff */
[----:B------:R-:W-:Y:S01]  /*0b40*/  USHF.L.U32 UR4, UR4, 0x1, URZ ;  /* 0x0000000104047899 */ /* 0x000fe200080006ff */
[----:B------:R-:W1:Y:S03]  /*0b50*/  FENCE.VIEW.ASYNC.S ;  /* 0x00000000000073c6 */ /* 0x000e660000000000 */
[----:B-1----:R2:W1:Y:S08]  /*0b60*/  SYNCS.EXCH.64 URZ, [UR6+0x110], UR8 ;  /* 0x0001100806ff75b2 */ /* 0x0024700008000100 */
[----:B------:R2:W1:Y:S02]  /*0b70*/  SYNCS.EXCH.64 URZ, [UR6+0x118], UR4 ;  /* 0x0001180406ff75b2 */ /* 0x0004640008000100 */
[----:B--2---:R-:W-:Y:S01]  /*0b80*/  NOP ;  /* 0x0000000000007918 */ /* 0x004fe20000000000 */
.L_x_13:
[----:B------:R-:W2:Y:S01]  /*0b90*/  SHFL.IDX PT, R2, R90, RZ, 0x1f ;  /* 0x00001fff5a027589 */ /* 0x000ea200000e0000 */
[----:B------:R-:W1:Y:S01]  /*0ba0*/  S2UR UR24, SR_CTAID.X ;  /* 0x00000000001879c3 */ /* 0x000e620000002500 */
[----:B------:R-:W-:-:S07]  /*0bb0*/  NOP ;  /* 0x0000000000007918 */ /* 0x000fce0000000000 */
[----:B------:R-:W1:Y:S01]  /*0bc0*/  S2UR UR20, SR_CTAID.Y ;  /* 0x00000000001479c3 */ /* 0x000e620000002600 */
[----:B--2---:R-:W-:-:S13]  /*0bd0*/  ISETP.NE.AND P0, PT, R2, 0x5, PT ;  /* 0x000000050200780c */ /* 0x004fda0003f05270 */
[----:B-1----:R-:W-:Y:S05]  /*0be0*/  @P0 BRA `(.L_x_14) ;  /* 0x0000000000480947 */ /* 0x002fea0003800000 */
        /* <DEDUP_REMOVED lines=13> */
[----:B-1----:R1:W2:Y:S01]  /*0cc0*/  SYNCS.EXCH.64 URZ, [UR4+0x120], UR8 ;  /* 0x0001200804ff75b2 */ /* 0x0022a20008000100 */
[----:B------:R1:W1:Y:S01]  /*0cd0*/  SYNCS.EXCH.64 URZ, [UR4+0x130], UR6 ;  /* 0x0001300604ff75b2 */ /* 0x0002620008000100 */
[----:B------:R1:W1:Y:S01]  /*0ce0*/  SYNCS.EXCH.64 URZ, [UR4+0x128], UR8 ;  /* 0x0001280804ff75b2 */ /* 0x0002620008000100 */
[----:B------:R1:W1:Y:S01]  /*0cf0*/  SYNCS.EXCH.64 URZ, [UR4+0x138], UR6 ;  /* 0x0001380604ff75b2 */ /* 0x0002620008000100 */
[----:B------:R-:W-:Y:S01]  /*0d00*/  NOP ;  /* 0x0000000000007918 */ /* 0x000fe20000000000 */
.L_x_14:
[----:B------:R-:W-:-:S05]  /*0d10*/  CS2R.32 R82, SR_CgaSize ;  /* 0x0000000000527805 */ /* 0x000fca0000008a00 */
[----:B------:R-:W-:-:S05]  /*0d20*/  IMAD R82, R82, -0xa0, RZ ;  /* 0xffffff6052527824 */ /* 0x000fca00078e02ff */
[----:B------:R-:W-:-:S14]  /*0d30*/  R2UR UR5, R82 ;  /* 0x00000000520572ca */ /* 0x000fdc00000e0000 */
[----:B------:R-:W3:Y:S01]  /*0d40*/  LDCU UR5, c[0x0][UR5+0x2b0] ;  /* 0x00005600050577ac */ /* 0x000ee20008000800 */
[----:B------:R-:W-:Y:S02]  /*0d50*/  I2FP.F32.U32 R5, UR24 ;  /* 0x0000001800057c45 */ /* 0x000fe40008201000 */
[----:B------:R-:W-:-:S05]  /*0d60*/  CS2R.32 R3, SR_CgaSize ;  /* 0x0000000000037805 */ /* 0x000fca0000008a00 */
[----:B------:R-:W-:-:S06]  /*0d70*/  IMAD R3, R3, -0xa0, RZ ;  /* 0xffffff6003037824 */ /* 0x000fcc00078e02ff */
[----:B------:R-:W4:Y:S01]  /*0d80*/  LDC R3, c[0x0][R3+0x2a0] ;  /* 0x0000a80003037b82 */ /* 0x000f220000000800 */
[----:B------:R-:W-:Y:S02]  /*0d90*/  I2FP.F32.U32 R4, UR20 ;  /* 0x0000001400047c45 */ /* 0x000fe40008201000 */
[----:B------:R-:W-:-:S05]  /*0da0*/  CS2R.32 R82, SR_CgaSize ;  /* 0x0000000000527805 */ /* 0x000fca0000008a00 */
[----:B------:R-:W-:-:S05]  /*0db0*/  IMAD R82, R82, -0xa0, RZ ;  /* 0xffffff6052527824 */ /* 0x000fca00078e02ff */
[----:B-1----:R-:W-:-:S14]  /*0dc0*/  R2UR UR4, R82 ;  /* 0x00000000520472ca */ /* 0x002fdc00000e0000 */
[----:B------:R-:W1:Y:S01]  /*0dd0*/  LDCU UR4, c[0x0][UR4+0x2b4] ;  /* 0x00005680040477ac */ /* 0x000e620008000800 */
[----:B------:R-:W-:Y:S01]  /*0de0*/  NOP ;  /* 0x0000000000007918 */ /* 0x000fe20000000000 */
[----:B------:R-:W2:Y:S01]  /*0df0*/  LDCU UR19, c[0x0][0xb24] ;  /* 0x00016480ff1377ac */ /* 0x000ea20008000800 */
[----:B------:R-:W-:-:S05]  /*0e00*/  CS2R.32 R2, SR_CgaSize ;  /* 0x0000000000027805 */ /* 0x000fca0000008a00 */
[----:B------:R-:W-:-:S06]  /*0e10*/  IMAD R2, R2, -0xa0, RZ ;  /* 0xffffff6002027824 */ /* 0x000fcc00078e02ff */
[----:B------:R-:W4:Y:S01]  /*0e20*/  LDC R2, c[0x0][R2+0x2a4] ;  /* 0x0000a90002027b82 */ /* 0x000f220000000800 */
[----:B---3--:R-:W-:-:S07]  /*0e30*/  FMUL R5, R5, UR5 ;  /* 0x0000000505057c20 */ /* 0x008fce0008400000 */
[----:B------:R-:W3:Y:S01]  /*0e40*/  S2UR UR49, SR_CTAID.Z ;  /* 0x00000000003179c3 */ /* 0x000ee20000002700 */
[----:B-1----:R-:W-:Y:S01]  /*0e50*/  FMUL R4, R4, UR4 ;  /* 0x0000000404047c20 */ /* 0x002fe20008400000 */
[----:B------:R-:W1:Y:S01]  /*0e60*/  F2I.U32.TRUNC.NTZ R82, R5 ;  /* 0x0000000500527305 */ /* 0x000e62000020f000 */
[----:B--2---:R-:W-:-:S07]  /*0e70*/  UISETP.GE.AND UP0, UPT, UR19, 0x1, UPT ;  /* 0x000000011300788c */ /* 0x004fce000bf06270 */
[----:B------:R-:W2:Y:S01]  /*0e80*/  F2I.U32.TRUNC.NTZ R81, R4 ;  /* 0x0000000400517305 */ /* 0x000ea2000020f000 */
[----:B-1----:R-:W-:-:S05]  /*0e90*/  IADD3 R82, PT, PT, -R82, RZ, RZ ;  /* 0x000000ff52527210 */ /* 0x002fca0007ffe1ff */
[----:B----4-:R-:W-:Y:S01]  /*0ea0*/  IMAD R82, R3, R82, UR24 ;  /* 0x0000001803527e24 */ /* 0x010fe2000f8e0252 */
[----:B--2---:R-:W-:-:S05]  /*0eb0*/  IADD3 R81, PT, PT, -R81, RZ, RZ ;  /* 0x000000ff51517210 */ /* 0x004fca0007ffe1ff */
[----:B------:R-:W-:Y:S01]  /*0ec0*/  IMAD R81, R2, R81, UR20 ;  /* 0x0000001402517e24 */ /* 0x000fe2000f8e0251 */
[----:B------:R-:W-:Y:S06]  /*0ed0*/  BAR.SYNC.DEFER_BLOCKING 0x0 ;  /* 0x0000000000007b1d */ /* 0x000fec0000010000 */
[----:B---3--:R-:W-:Y:S05]  /*0ee0*/  BRA.U !UP0, `(.L_x_15) ;  /* 0x0000000108d47547 */ /* 0x008fea000b800000 */
[----:B------:R-:W1:Y:S01]  /*0ef0*/  LDCU.128 UR28, c[0x0][0xb10] ;  /* 0x00016200ff1c77ac */ /* 0x000e620008000c00 */
[----:B------:R-:W2:Y:S01]  /*0f00*/  LDCU UR6, c[0x0][0x370] ;  /* 0x00006e00ff0677ac */ /* 0x000ea20008000800 */
[----:B------:R-:W3:Y:S01]  /*0f10*/  LDCU UR4, c[0x0][0x374] ;  /* 0x00006e80ff0477ac */ /* 0x000ee20008000800 */
[----:B------:R-:W4:Y:S01]  /*0f20*/  LDCU UR21, c[0x0][0xb0c] ;  /* 0x00016180ff1577ac */ /* 0x000f220008000800 */
[----:B------:R-:W4:Y:S01]  /*0f30*/  LDCU UR5, c[0x0][0xb20] ;  /* 0x00016400ff0577ac */ /* 0x000f220008000800 */
[----:B------:R-:W4:Y:S01]  /*0f40*/  LDCU.64 UR16, c[0x0][0xb28] ;  /* 0x00016500ff1077ac */ /* 0x000f220008000a00 */
[----:B-1----:R-:W-:Y:S02]  /*0f50*/  UISETP.NE.AND UP0, UPT, UR30, 0x1, UPT ;  /* 0x000000011e00788c */ /* 0x002fe4000bf05270 */
[----:B---3--:R-:W-:Y:S02]  /*0f60*/  UIMAD.WIDE.U32 UR8, UR4, UR31, URZ ;  /* 0x0000001f040872a5 */ /* 0x008fe4000f8e00ff */
[----:B--2---:R-:W-:-:S02]  /*0f70*/  UIMAD.WIDE.U32 UR10, UR6, UR28, URZ ;  /* 0x0000001c060a72a5 */ /* 0x004fc4000f8e00ff */
[----:B----4-:R-:W-:Y:S02]  /*0f80*/  UISETP.NE.AND UP2, UPT, UR21, 0x1, UPT ;  /* 0x000000011500788c */ /* 0x010fe4000bf45270 */
[----:B------:R-:W-:Y:S01]  /*0f90*/  UISETP.NE.AND UP4, UPT, UR19, 0x1, UPT ;  /* 0x000000011300788c */ /* 0x000fe2000bf85270 */
[----:B------:R-:W-:Y:S02]  /*0fa0*/  UMOV UR8, UR9 ;  /* 0x0000000900087c82 */ /* 0x000fe40008000000 */
[----:B------:R-:W-:Y:S01]  /*0fb0*/  UMOV UR10, UR11 ;  /* 0x0000000b000a7c82 */ /* 0x000fe20008000000 */
[----:B------:R-:W-:Y:S02]  /*0fc0*/  @UP0 USHF.R.U32.HI UR4, URZ, UR5, UR8 ;  /* 0x00000005ff040299 */ /* 0x000fe40008011608 */
[----:B------:R-:W-:Y:S02]  /*0fd0*/  UIMAD.WIDE.U32 UR12, UR20, UR31, URZ ;  /* 0x0000001f140c72a5 */ /* 0x000fe4000f8e00ff */
[----:B------:R-:W-:-:S02]  /*0fe0*/  UIMAD.WIDE.U32 UR8, UR4, UR16, URZ ;  /* 0x00000010040872a5 */ /* 0x000fc4000f8e00ff */
[----:B------:R-:W-:Y:S02]  /*0ff0*/  @UP2 USHF.R.U32.HI UR6, URZ, UR29, UR10 ;  /* 0x0000001dff062299 */ /* 0x000fe4000801160a */
[----:B------:R-:W-:Y:S02]  /*1000*/  UIMAD.WIDE.U32 UR14, UR24, UR28, URZ ;  /* 0x0000001c180e72a5 */ /* 0x000fe4000f8e00ff */
[----:B------:R-:W-:Y:S01]  /*1010*/  UIMAD.WIDE.U32 UR10, UR6, UR16, URZ ;  /* 0x00000010060a72a5 */ /* 0x000fe2000f8e00ff */
[----:B------:R-:W-:Y:S01]  /*1020*/  UMOV UR12, UR13 ;  /* 0x0000000d000c7c82 */ /* 0x000fe20008000000 */
[----:B------:R-:W-:Y:S01]  /*1030*/  UMOV UR8, UR9 ;  /* 0x0000000900087c82 */ /* 0x000fe20008000000 */
[----:B------:R-:W-:Y:S02]  /*1040*/  USHF.R.U32.HI UR12, URZ, UR5, UR12 ;  /* 0x00000005ff0c7299 */ /* 0x000fe4000801160c */
[----:B------:R-:W-:Y:S01]  /*1050*/  @UP4 USHF.R.U32.HI UR4, URZ, UR17, UR8 ;  /* 0x00000011ff044299 */ /* 0x000fe20008011608 */
[----:B------:R-:W-:Y:S01]  /*1060*/  UMOV UR14, UR15 ;  /* 0x0000000f000e7c82 */ /* 0x000fe20008000000 */
[----:B------:R-:W-:Y:S01]  /*1070*/  UMOV UR10, UR11 ;  /* 0x0000000b000a7c82 */ /* 0x000fe20008000000 */
[----:B------:R-:W-:-:S02]  /*1080*/  USHF.R.U32.HI UR14, URZ, UR29, UR14 ;  /* 0x0000001dff0e7299 */ /* 0x000fc4000801160e */
[----:B------:R-:W-:Y:S02]  /*1090*/  USEL UR5, UR20, UR12, !UP0 ;  /* 0x0000000c14057287 */ /* 0x000fe4000c000000 */
[----:B------:R-:W-:Y:S02]  /*10a0*/  @UP4 USHF.R.U32.HI UR6, URZ, UR17, UR10 ;  /* 0x00000011ff064299 */ /* 0x000fe4000801160a */
[----:B------:R-:W-:Y:S02]  /*10b0*/  UIMAD UR7, UR4, UR19, URZ ;  /* 0x00000013040772a4 */ /* 0x000fe4000f8e02ff */
[----:B------:R-:W-:Y:S02]  /*10c0*/  USEL UR4, UR24, UR14, !UP2 ;  /* 0x0000000e18047287 */ /* 0x000fe4000d000000 */
[----:B------:R-:W-:Y:S02]  /*10d0*/  UIMAD UR10, UR6, UR19, URZ ;  /* 0x00000013060a72a4 */ /* 0x000fe4000f8e02ff */
[----:B------:R-:W-:-:S02]  /*10e0*/  UISETP.GE.AND UP0, UPT, UR5, UR7, UPT ;  /* 0x000000070500728c */ /* 0x000fc4000bf06270 */
[----:B------:R-:W-:Y:S02]  /*10f0*/  UIMAD.WIDE.U32 UR8, UR5, UR16, URZ ;  /* 0x00000010050872a5 */ /* 0x000fe4000f8e00ff */
[----:B------:R-:W-:Y:S02]  /*1100*/  UISETP.GE.OR UP0, UPT, UR4, UR10, UP0 ;  /* 0x0000000a0400728c */ /* 0x000fe40008706670 */
[----:B------:R-:W-:Y:S02]  /*1110*/  UIMAD.WIDE.U32 UR10, UR4, UR16, URZ ;  /* 0x00000010040a72a5 */ /* 0x000fe4000f8e00ff */
[----:B------:R-:W-:Y:S01]  /*1120*/  UIADD3 UR10, UPT, UPT, -UR4, URZ, URZ ;  /* 0x000000ff040a7290 */ /* 0x000fe2000fffe1ff */
[----:B------:R-:W-:Y:S01]  /*1130*/  UMOV UR8, UR9 ;  /* 0x0000000900087c82 */ /* 0x000fe20008000000 */
[----:B------:R-:W-:Y:S02]  /*1140*/  UIADD3 UR9, UPT, UPT, -UR5, URZ, URZ ;  /* 0x000000ff05097290 */ /* 0x000fe4000fffe1ff */
[----:B------:R-:W-:-:S03]  /*1150*/  USHF.R.U32.HI UR8, URZ, UR17, UR8 ;  /* 0x00000011ff087299 */ /* 0x000fc60008011608 */
[----:B------:R-:W-:Y:S01]  /*1160*/  @!UP0 UMOV UR7, UR11 ;  /* 0x0000000b00078c82 */ /* 0x000fe20008000000 */
[----:B------:R-:W-:Y:S02]  /*1170*/  UIMAD UR20, UR30, UR9, UR20 ;  /* 0x000000091e1472a4 */ /* 0x000fe4000f8e0214 */
[----:B------:R-:W-:Y:S02]  /*1180*/  USEL UR8, UR5, UR8, !UP4 ;  /* 0x0000000805087287 */ /* 0x000fe4000e000000 */
[----:B------:R-:W-:Y:S02]  /*1190*/  @!UP0 USHF.R.U32.HI UR7, URZ, UR17, UR7 ;  /* 0x00000011ff078299 */ /* 0x000fe40008011607 */
[----:B------:R-:W-:Y:S02]  /*11a0*/  UIADD3 UR9, UPT, UPT, -UR8, URZ, URZ ;  /* 0x000000ff08097290 */ /* 0x000fe4000fffe1ff */
[----:B------:R-:W-:Y:S02]  /*11b0*/  @!UP0 USEL UR7, UR4, UR7, !UP4 ;  /* 0x0000000704078287 */ /* 0x000fe4000e000000 */
[----:B------:R-:W-:-:S02]  /*11c0*/  UIMAD UR9, UR19, UR9, UR5 ;  /* 0x00000009130972a4 */ /* 0x000fc4000f8e0205 */
[----:B------:R-:W-:Y:S02]  /*11d0*/  @!UP0 UIADD3 UR8, UPT, UPT, UR8, -UR7, URZ ;  /* 0x8000000708088290 */ /* 0x000fe4000fffe0ff */
[----:B------:R-:W-:Y:S02]  /*11e0*/  @!UP0 UIMAD UR7, UR9, UR6, UR7 ;  /* 0x00000006090782a4 */ /* 0x000fe4000f8e0207 */
[----:B------:R-:W-:Y:S02]  /*11f0*/  @!UP0 UIMAD UR5, UR8, UR19, UR4 ;  /* 0x00000013080582a4 */ /* 0x000fe4000f8e0204 */
[----:B------:R-:W-:Y:S02]  /*1200*/  UIMAD UR6, UR21, UR10, UR24 ;  /* 0x0000000a150672a4 */ /* 0x000fe4000f8e0218 */
[----:B------:R-:W-:Y:S01]  /*1210*/  UIMAD UR20, UR5, UR30, UR20 ;  /* 0x0000001e051472a4 */ /* 0x000fe2000f8e0214 */
[----:B------:R-:W-:Y:S02]  /*1220*/  @!UP0 UMOV UR4, UR7 ;  /* 0x0000000700048c82 */ /* 0x000fe40008000000 */
[----:B------:R-:W-:-:S12]  /*1230*/  UIMAD UR24, UR4, UR21, UR6 ;  /* 0x00000015041872a4 */ /* 0x000fd8000f8e0206 */
.L_x_15:
[----:B------:R-:W1:Y:S02]  /*1240*/  LDCU UR4, c[0x0][0xb30] ;  /* 0x00016600ff0477ac */ /* 0x000e640008000800 */
[----:B-1----:R-:W-:-:S09]  /*1250*/  UISETP.NE.AND UP0, UPT, UR4, 0x1, UPT ;  /* 0x000000010400788c */ /* 0x002fd2000bf05270 */
[----:B------:R-:W-:Y:S05]  /*1260*/  BRA.U UP0, `(.L_x_16) ;  /* 0x0000000100447547 */ /* 0x000fea000b800000 */
[----:B------:R-:W1:Y:S01]  /*1270*/  LDCU.128 UR8, c[0x0][0xb10] ;  /* 0x00016200ff0877ac */ /* 0x000e620008000c00 */
[----:B------:R-:W2:Y:S01]  /*1280*/  LDCU UR12, c[0x0][0xb0c] ;  /* 0x00016180ff0c77ac */ /* 0x000ea20008000800 */
[----:B------:R-:W3:Y:S01]  /*1290*/  LDCU UR13, c[0x0][0xb20] ;  /* 0x00016400ff0d77ac */ /* 0x000ee20008000800 */
[----:B-1----:R-:W-:Y:S02]  /*12a0*/  UIMAD.WIDE.U32 UR6, UR24, UR8, URZ ;  /* 0x00000008180672a5 */ /* 0x002fe4000f8e00ff */
[----:B------:R-:W-:Y:S02]  /*12b0*/  UIMAD.WIDE.U32 UR4, UR20, UR11, URZ ;  /* 0x0000000b140472a5 */ /* 0x000fe4000f8e00ff */
[----:B--2---:R-:W-:Y:S02]  /*12c0*/  UISETP.NE.AND UP2, UPT, UR12, 0x1, UPT ;  /* 0x000000010c00788c */ /* 0x004fe4000bf45270 */
[----:B------:R-:W-:Y:S01]  /*12d0*/  UISETP.NE.AND UP0, UPT, UR10, 0x1, UPT ;  /* 0x000000010a00788c */ /* 0x000fe2000bf05270 */
[----:B------:R-:W-:-:S02]  /*12e0*/  UMOV UR6, UR7 ;  /* 0x0000000700067c82 */ /* 0x000fc40008000000 */
[----:B------:R-:W-:Y:S01]  /*12f0*/  UMOV UR4, UR5 ;  /* 0x0000000500047c82 */ /* 0x000fe20008000000 */
[----:B------:R-:W-:Y:S02]  /*1300*/  USHF.R.U32.HI UR6, URZ, UR9, UR6 ;  /* 0x00000009ff067299 */ /* 0x000fe40008011606 */
[----:B---3--:R-:W-:Y:S02]  /*1310*/  USHF.R.U32.HI UR4, URZ, UR13, UR4 ;  /* 0x0000000dff047299 */ /* 0x008fe40008011604 */
[----:B------:R-:W-:Y:S02]  /*1320*/  USEL UR5, UR24, UR6, !UP2 ;  /* 0x0000000618057287 */ /* 0x000fe4000d000000 */
[----:B------:R-:W-:-:S04]  /*1330*/  USEL UR4, UR20, UR4, !UP0 ;  /* 0x0000000414047287 */ /* 0x000fc8000c000000 */
[----:B------:R-:W-:Y:S02]  /*1340*/  UIADD3 UR6, UPT, UPT, UR5, -UR4, URZ ;  /* 0x8000000405067290 */ /* 0x000fe4000fffe0ff */
[----:B------:R-:W-:Y:S02]  /*1350*/  UIADD3 UR4, UPT, UPT, -UR5, UR4, URZ ;  /* 0x0000000405047290 */ /* 0x000fe4000fffe1ff */
[----:B------:R-:W-:Y:S02]  /*1360*/  UIMAD UR20, UR6, UR10, UR20 ;  /* 0x0000000a061472a4 */ /* 0x000fe4000f8e0214 */
[----:B------:R-:W-:-:S12]  /*1370*/  UIMAD UR24, UR4, UR12, UR24 ;  /* 0x0000000c041872a4 */ /* 0x000fd8000f8e0218 */
.L_x_16:
[----:B------:R-:W-:Y:S01]  /*1380*/  BAR.SYNC.DEFER_BLOCKING 0x0 ;  /* 0x0000000000007b1d */ /* 0x000fe20000010000 */
[----:B------:R-:W-:Y:S01]  /*1390*/  UISETP.NE.AND UP0, UPT, UR18, 0x2, UPT ;  /* 0x000000021200788c */ /* 0x000fe2000bf05270 */
[----:B------:R-:W-:Y:S02]  /*13a0*/  ISETP.NE.OR P3, PT, R0, 0x2, !P3 ;  /* 0x000000020000780c */ /* 0x000fe40005f65670 */
[----:B------:R-:W-:Y:S02]  /*13b0*/  LOP3.LUT R0, R87, 0x1f, RZ, 0xc0, !PT ;  /* 0x0000001f57007812 */ /* 0x000fe400078ec0ff */
[----:B------:R-:W1:Y:S04]  /*13c0*/  LDCU UR39, c[0x0][0xb24] ;  /* 0x00016480ff2777ac */ /* 0x000e680008000800 */
[----:B------:R-:W-:Y:S05]  /*13d0*/  BRA.U UP0, `(.L_x_17) ;  /* 0x0000001d00e47547 */ /* 0x000fea000b800000 */
[----:B------:R-:W2:Y:S01]  /*13e0*/  LDCU UR7, c[0x0][0x390] ;  /* 0x00007200ff0777ac */ /* 0x000ea20008000800 */
[----:B------:R-:W-:Y:S01]  /*13f0*/  PLOP3.LUT P1, PT, PT, PT, UP3, 0x80, 0x8 ;  /* 0x000000000008781c */ /* 0x000fe20003f2f038 */
[----:B------:R-:W-:Y:S01]  /*1400*/  IMAD.MOV.U32 R2, RZ, RZ, RZ ;  /* 0x000000ffff027224 */ /* 0x000fe200078e00ff */
[----:B------:R-:W-:Y:S01]  /*1410*/  ISETP.EQ.OR P2, PT, R0, RZ, P3 ;  /* 0x000000ff0000720c */ /* 0x000fe20001f42670 */
[----:B------:R-:W3:Y:S01]  /*1420*/  LDCU UR6, c[0x0][0x5c0] ;  /* 0x0000b800ff0677ac */ /* 0x000ee20008000800 */
[----:B------:R-:W-:Y:S01]  /*1430*/  PLOP3.LUT P1, PT, P1, PT, PT, 0x8, 0x80 ;  /* 0x000000000080781c */ /* 0x000fe20000f2e170 */
[----:B------:R-:W4:Y:S01]  /*1440*/  LDCU UR59, c[0x0][0x370] ;  /* 0x00006e00ff3b77ac */ /* 0x000f220008000800 */
[----:B------:R-:W1:Y:S01]  /*1450*/  LDCU.64 UR52, c[0x0][0x348] ;  /* 0x00006900ff3477ac */ /* 0x000e620008000a00 */
[----:B------:R-:W1:Y:S01]  /*1460*/  LDCU UR58, c[0x0][0x374] ;  /* 0x00006e80ff3a77ac */ /* 0x000e620008000800 */
[----:B--2---:R-:W-:Y:S02]  /*1470*/  UIADD3 UR5, UPT, UPT, UR7, 0x1f, URZ ;  /* 0x0000001f07057890 */ /* 0x004fe4000fffe0ff */
[----:B---3--:R-:W-:-:S02]  /*1480*/  UIADD3 UR6, UPT, UPT, UR6, 0x7f, URZ ;  /* 0x0000007f06067890 */ /* 0x008fc4000fffe0ff */
[----:B------:R-:W-:Y:S02]  /*1490*/  USHF.R.S32.HI UR4, URZ, 0x1f, UR5 ;  /* 0x0000001fff047899 */ /* 0x000fe40008011405 */
[----:B------:R-:W-:Y:S02]  /*14a0*/  UIADD3 UR63, UPT, UPT, UR7, 0x3e, URZ ;  /* 0x0000003e073f7890 */ /* 0x000fe4000fffe0ff */
[----:B------:R-:W-:Y:S02]  /*14b0*/  ULEA.HI UR4, UR4, UR5, URZ, 0x5 ;  /* 0x0000000504047291 */ /* 0x000fe4000f8f28ff */
[----:B------:R-:W-:Y:S02]  /*14c0*/  UIADD3 UR5, UPT, UPT, UR7, -0x1, URZ ;  /* 0xffffffff07057890 */ /* 0x000fe4000fffe0ff */
[----:B------:R-:W-:Y:S02]  /*14d0*/  USHF.R.S32.HI UR61, URZ, 0x5, UR4 ;  /* 0x00000005ff3d7899 */ /* 0x000fe40008011404 */
[----:B------:R-:W-:-:S02]  /*14e0*/  UISETP.GE.U32.AND UP1, UPT, UR5, -0x3f, UPT ;  /* 0xffffffc10500788c */ /* 0x000fc4000bf26070 */
[----:B------:R-:W-:Y:S02]  /*14f0*/  UISETP.LT.U32.AND UP0, UPT, UR61, 0xc, UPT ;  /* 0x0000000c3d00788c */ /* 0x000fe4000bf01070 */
[----:B------:R-:W-:Y:S02]  /*1500*/  USHF.R.S32.HI UR4, URZ, 0x1f, UR6 ;  /* 0x0000001fff047899 */ /* 0x000fe40008011406 */
[----:B------:R-:W-:Y:S02]  /*1510*/  USEL UR60, UR61, 0xc, UP0 ;  /* 0x0000000c3d3c7887 */ /* 0x000fe40008000000 */
[----:B------:R-:W-:Y:S02]  /*1520*/  ULEA.HI UR4, UR4, UR6, URZ, 0x7 ;  /* 0x0000000604047291 */ /* 0x000fe4000f8f38ff */
[----:B------:R-:W-:Y:S02]  /*1530*/  UIADD3 UR48, UPT, UPT, UR60, -0x1, URZ ;  /* 0xffffffff3c307890 */ /* 0x000fe4000fffe0ff */
[----:B------:R-:W-:-:S02]  /*1540*/  @UP1 UIADD3 UR48, UPT, UPT, UR60, URZ, URZ ;  /* 0x000000ff3c301290 */ /* 0x000fc4000fffe0ff */
[----:B------:R-:W-:Y:S02]  /*1550*/  USHF.R.S32.HI UR57, URZ, 0x7, UR4 ;  /* 0x00000007ff397899 */ /* 0x000fe40008011404 */
[----:B------:R-:W-:Y:S02]  /*1560*/  UIADD3 UR62, UPT, UPT, UR61, -UR60, URZ ;  /* 0x8000003c3d3e7290 */ /* 0x000fe4000fffe0ff */
[----:B------:R-:W-:Y:S01]  /*1570*/  UIADD3 UR48, UPT, UPT, UR48, 0x1, URZ ;  /* 0x0000000130307890 */ /* 0x000fe2000fffe0ff */
[----:B------:R-:W-:Y:S01]  /*1580*/  UMOV UR36, 0x1 ;  /* 0x0000000100247882 */ /* 0x000fe20000000000 */
[----:B-1--4-:R-:W-:-:S10]  /*1590*/  UMOV UR37, URZ ;  /* 0x000000ff00257c82 */ /* 0x012fd40008000000 */
.L_x_33:
[----:B------:R-:W-:Y:S01]  /*15a0*/  IMAD.U32 R4, RZ, RZ, UR57 ;  /* 0x00000039ff047e24 */ /* 0x000fe2000f8e00ff */
[----:B------:R-:W1:Y:S04]  /*15b0*/  LDCU UR56, c[0x0][0x5c4] ;  /* 0x0000b880ff3877ac */ /* 0x000e680008000800 */
[-C--:B------:R-:W-:Y:S01]  /*15c0*/  IABS R0, R4.reuse ;  /* 0x0000000400007213 */ /* 0x080fe20000000000 */
[----:B------:R-:W-:Y:S01]  /*15d0*/  UMOV UR38, 0x400 ;  /* 0x0000040000267882 */ /* 0x000fe20000000000 */
[----:B------:R-:W-:Y:S01]  /*15e0*/  IABS R4, R4 ;  /* 0x0000000400047213 */ /* 0x000fe20000000000 */
[----:B------:R-:W-:Y:S01]  /*15f0*/  USHF.L.U32 UR42, UR24, 0x7, URZ ;  /* 0x00000007182a7899 */ /* 0x000fe200080006ff */
[----:B------:R-:W-:Y:S01]  /*1600*/  R2UR UR6, R0 ;  /* 0x00000000000672ca */ /* 0x000fe200000e0000 */
[----:B------:R-:W-:Y:S01]  /*1610*/  UMOV UR14, URZ ;  /* 0x000000ff000e7c82 */ /* 0x000fe20008000000 */
[----:B-1----:R-:W-:-:S11]  /*1620*/  IMAD.U32 R3, RZ, RZ, UR56 ;  /* 0x00000038ff037e24 */ /* 0x002fd6000f8e00ff */
[----:B------:R-:W1:Y:S08]  /*1630*/  I2F.RP R6, UR6 ;  /* 0x0000000600067d06 */ /* 0x000e700008209400 */
[----:B-1----:R-:W1:Y:S02]  /*1640*/  MUFU.RCP R5, R6 ;  /* 0x0000000600057308 */ /* 0x002e640000001000 */
[----:B-1----:R-:W-:-:S06]  /*1650*/  VIADD R5, R5, 0xffffffe ;  /* 0x0ffffffe05057836 */ /* 0x002fcc0000000000 */
[----:B------:R-:W1:Y:S02]  /*1660*/  F2I.FTZ.U32.TRUNC.NTZ R0, R5 ;  /* 0x0000000500007305 */ /* 0x000e64000021f000 */
[----:B-1----:R-:W-:Y:S02]  /*1670*/  R2UR UR5, R0 ;  /* 0x00000000000572ca */ /* 0x002fe400000e0000 */
[----:B------:R-:W-:Y:S01]  /*1680*/  IABS R0, R3 ;  /* 0x0000000300007213 */ /* 0x000fe20000000000 */
[----:B------:R-:W-:-:S03]  /*1690*/  IMAD.U32 R3, RZ, RZ, UR20 ;  /* 0x00000014ff037e24 */ /* 0x000fc6000f8e00ff */
[----:B------:R-:W-:Y:S01]  /*16a0*/  R2UR UR8, R0 ;  /* 0x00000000000872ca */ /* 0x000fe200000e0000 */
[----:B------:R-:W-:Y:S01]  /*16b0*/  IMAD.MOV R0, RZ, RZ, -R4 ;  /* 0x000000ffff007224 */ /* 0x000fe200078e0a04 */
[----:B------:R-:W-:-:S04]  /*16c0*/  IABS R3, R3 ;  /* 0x0000000300037213 */ /* 0x000fc80000000000 */
[----:B------:R-:W-:Y:S01]  /*16d0*/  R2UR UR9, R3 ;  /* 0x00000000030972ca */ /* 0x000fe200000e0000 */
[----:B------:R-:W-:-:S04]  /*16e0*/  UIADD3 UR4, UPT, UPT, URZ, -UR5, URZ ;  /* 0x80000005ff047290 */ /* 0x000fc8000fffe0ff */
[----:B------:R-:W-:Y:S02]  /*16f0*/  UIMAD UR7, UR4, UR6, URZ ;  /* 0x00000006040772a4 */ /* 0x000fe4000f8e02ff */
[----:B------:R-:W1:Y:S01]  /*1700*/  I2F.RP R3, UR8 ;  /* 0x0000000800037d06 */ /* 0x000e620008209400 */
[----:B------:R-:W-:Y:S02]  /*1710*/  UMOV UR4, URZ ;  /* 0x000000ff00047c82 */ /* 0x000fe40008000000 */
[----:B------:R-:W-:Y:S02]  /*1720*/  UIMAD.WIDE.U32 UR4, UR5, UR7, UR4 ;  /* 0x00000007050472a5 */ /* 0x000fe4000f8e0004 */
[----:B------:R-:W-:-:S05]  /*1730*/  R2UR UR7, R0 ;  /* 0x00000000000772ca */ /* 0x000fca00000e0000 */
[----:B------:R-:W-:Y:S02]  /*1740*/  UMOV UR4, UR5 ;  /* 0x0000000500047c82 */ /* 0x000fe40008000000 */
[----:B------:R-:W-:Y:S01]  /*1750*/  UIMAD.WIDE.U32 UR4, UR4, UR9, URZ ;  /* 0x00000009040472a5 */ /* 0x000fe2000f8e00ff */
[----:B-1----:R-:W1:Y:S06]  /*1760*/  MUFU.RCP R0, R3 ;  /* 0x0000000300007308 */ /* 0x002e6c0000001000 */
[----:B------:R-:W-:Y:S02]  /*1770*/  UMOV UR4, UR5 ;  /* 0x0000000500047c82 */ /* 0x000fe40008000000 */
[----:B------:R-:W-:Y:S01]  /*1780*/  UIMAD UR5, UR4, UR7, UR9 ;  /* 0x00000007040572a4 */ /* 0x000fe2000f8e0209 */
[----:B------:R-:W2:Y:S03]  /*1790*/  S2UR UR7, SR_CgaCtaId ;  /* 0x00000000000779c3 */ /* 0x000ea60000008800 */
[----:B------:R-:W-:Y:S01]  /*17a0*/  UISETP.GT.U32.AND UP0, UPT, UR6, UR5, UPT ;  /* 0x000000050600728c */ /* 0x000fe2000bf04070 */
[----:B-1----:R-:W-:-:S02]  /*17b0*/  VIADD R0, R0, 0xffffffe ;  /* 0x0ffffffe00007836 */ /* 0x002fc40000000000 */
[----:B------:R-:W-:-:S08]  /*17c0*/  IMAD.U32 R3, RZ, RZ, UR36 ;  /* 0x00000024ff037e24 */ /* 0x000fd0000f8e00ff */
[----:B------:R-:W-:Y:S01]  /*17d0*/  @!UP0 UIADD3 UR5, UPT, UPT, UR5, -UR6, URZ ;  /* 0x8000000605058290 */ /* 0x000fe2000fffe0ff */
[----:B------:R-:W1:Y:S01]  /*17e0*/  F2I.FTZ.U32.TRUNC.NTZ R0, R0 ;  /* 0x0000000000007305 */ /* 0x000e62000021f000 */
[----:B------:R-:W-:Y:S01]  /*17f0*/  @!UP0 UIADD3 UR4, UPT, UPT, UR4, 0x1, URZ ;  /* 0x0000000104048890 */ /* 0x000fe2000fffe0ff */
[----:B------:R-:W-:Y:S01]  /*1800*/  SHF.L.U32 R3, R3, 0x1f, RZ ;  /* 0x0000001f03037819 */ /* 0x000fe200000006ff */
[----:B------:R-:W-:Y:S02]  /*1810*/  UISETP.GE.U32.AND UP1, UPT, UR5, UR6, UPT ;  /* 0x000000060500728c */ /* 0x000fe4000bf26070 */
[----:B------:R-:W-:Y:S02]  /*1820*/  ULOP3.LUT UR5, UR20, UR57, URZ, 0x3c, !UPT ;  /* 0x0000003914057292 */ /* 0x000fe4000f8e3cff */
[----:B--2---:R-:W-:Y:S02]  /*1830*/  ULEA UR38, UR7, UR38, 0x18 ;  /* 0x0000002607267291 */ /* 0x004fe4000f8ec0ff */
[----:B------:R-:W-:-:S02]  /*1840*/  UISETP.GE.AND UP0, UPT, UR5, URZ, UPT ;  /* 0x000000ff0500728c */ /* 0x000fc4000bf06270 */
[----:B------:R-:W-:-:S03]  /*1850*/  ULEA UR7, UR37, UR38, 0x3 ;  /* 0x0000002625077291 */ /* 0x000fc6000f8e18ff */
[----:B------:R-:W-:Y:S01]  /*1860*/  @UP1 UIADD3 UR4, UPT, UPT, UR4, 0x1, URZ ;  /* 0x0000000104041890 */ /* 0x000fe2000fffe0ff */
[----:B-1----:R-:W-:Y:S01]  /*1870*/  R2UR UR5, R0 ;  /* 0x00000000000572ca */ /* 0x002fe200000e0000 */
[----:B------:R-:W-:-:S05]  /*1880*/  UISETP.NE.AND UP1, UPT, UR57, URZ, UPT ;  /* 0x000000ff3900728c */ /* 0x000fca000bf25270 */
[----:B------:R-:W-:Y:S01]  /*1890*/  UMOV UR6, UR4 ;  /* 0x0000000400067c82 */ /* 0x000fe20008000000 */
[----:B------:R1:W2:Y:S01]  /*18a0*/  SYNCS.PHASECHK.TRANS64.TRYWAIT P0, [UR7+0x60], R3 ;  /* 0x00006003ff0075a7 */ /* 0x0002a20008001107 */
[----:B------:R-:W-:-:S04]  /*18b0*/  @!UP0 UIADD3 UR6, UPT, UPT, -UR6, URZ, URZ ;  /* 0x000000ff06068290 */ /* 0x000fc8000fffe1ff */
[----:B------:R-:W-:Y:S02]  /*18c0*/  @!UP1 ULOP3.LUT UR6, URZ, UR57, URZ, 0x33, !UPT ;  /* 0x00000039ff069292 */ /* 0x000fe4000f8e33ff */
[----:B------:R-:W-:-:S04]  /*18d0*/  UIADD3 UR4, UPT, UPT, URZ, -UR5, URZ ;  /* 0x80000005ff047290 */ /* 0x000fc8000fffe0ff */
[----:B------:R-:W-:Y:S01]  /*18e0*/  IMAD.U32 R0, RZ, RZ, UR6 ;  /* 0x00000006ff007e24 */ /* 0x000fe2000f8e00ff */
[----:B------:R-:W-:-:S03]  /*18f0*/  UIMAD UR7, UR4, UR8, URZ ;  /* 0x00000008040772a4 */ /* 0x000fc6000f8e02ff */
[----:B------:R-:W-:Y:S01]  /*1900*/  UMOV UR4, URZ ;  /* 0x000000ff00047c82 */ /* 0x000fe20008000000 */
[----:B------:R-:W-:Y:S01]  /*1910*/  IABS R0, R0 ;  /* 0x0000000000007213 */ /* 0x000fe20000000000 */
[----:B------:R-:W-:-:S03]  /*1920*/  UIMAD.WIDE.U32 UR4, UR5, UR7, UR4 ;  /* 0x00000007050472a5 */ /* 0x000fc6000f8e0004 */
[----:B------:R-:W-:-:S04]  /*1930*/  R2UR UR9, R0 ;  /* 0x00000000000972ca */ /* 0x000fc800000e0000 */
[----:B------:R-:W-:-:S09]  /*1940*/  UMOV UR4, UR5 ;  /* 0x0000000500047c82 */ /* 0x000fd20008000000 */
[----:B------:R-:W-:-:S07]  /*1950*/  UIMAD.WIDE.U32 UR4, UR4, UR9, URZ ;  /* 0x00000009040472a5 */ /* 0x000fce000f8e00ff */
[----:B------:R-:W-:Y:S02]  /*1960*/  UMOV UR4, UR5 ;  /* 0x0000000500047c82 */ /* 0x000fe40008000000 */
[----:B------:R-:W-:-:S04]  /*1970*/  UIADD3 UR5, UPT, UPT, -UR4, URZ, URZ ;  /* 0x000000ff04057290 */ /* 0x000fc8000fffe1ff */
[----:B------:R-:W-:-:S04]  /*1980*/  UIMAD UR5, UR8, UR5, UR9 ;  /* 0x00000005080572a4 */ /* 0x000fc8000f8e0209 */
[----:B------:R-:W-:-:S11]  /*1990*/  UISETP.GT.U32.AND UP0, UPT, UR8, UR5, UPT ;  /* 0x000000050800728c */ /* 0x000fd6000bf04070 */
[----:B------:R-:W-:Y:S02]  /*19a0*/  @!UP0 UIADD3 UR5, UPT, UPT, UR5, -UR8, URZ ;  /* 0x8000000805058290 */ /* 0x000fe4000fffe0ff */
[----:B------:R-:W-:Y:S02]  /*19b0*/  @!UP0 UIADD3 UR4, UPT, UPT, UR4, 0x1, URZ ;  /* 0x0000000104048890 */ /* 0x000fe4000fffe0ff */
[----:B------:R-:W-:Y:S02]  /*19c0*/  UISETP.GE.U32.AND UP1, UPT, UR5, UR8, UPT ;  /* 0x000000080500728c */ /* 0x000fe4000bf26070 */
[----:B------:R-:W-:-:S04]  /*19d0*/  ULOP3.LUT UR5, UR6, UR56, URZ, 0x3c, !UPT ;  /* 0x0000003806057292 */ /* 0x000fc8000f8e3cff */
[----:B------:R-:W-:-:S05]  /*19e0*/  UISETP.GE.AND UP0, UPT, UR5, URZ, UPT ;  /* 0x000000ff0500728c */ /* 0x000fca000bf06270 */
[----:B------:R-:W-:Y:S02]  /*19f0*/  @UP1 UIADD3 UR4, UPT, UPT, UR4, 0x1, URZ ;  /* 0x0000000104041890 */ /* 0x000fe4000fffe0ff */
[----:B------:R-:W-:-:S05]  /*1a00*/  UISETP.NE.AND UP1, UPT, UR56, URZ, UPT ;  /* 0x000000ff3800728c */ /* 0x000fca000bf25270 */
[----:B------:R-:W-:Y:S01]  /*1a10*/  UMOV UR49, UR4 ;  /* 0x0000000400317c82 */ /* 0x000fe20008000000 */
[----:B------:R-:W-:Y:S02]  /*1a20*/  UIADD3 UR4, UPT, UPT, -UR6, URZ, URZ ;  /* 0x000000ff06047290 */ /* 0x000fe4000fffe1ff */
[----:B------:R-:W-:Y:S02]  /*1a30*/  @!UP0 UIADD3 UR49, UPT, UPT, -UR49, URZ, URZ ;  /* 0x000000ff31318290 */ /* 0x000fe4000fffe1ff */
[----:B------:R-:W-:Y:S02]  /*1a40*/  UISETP.GE.U32.AND UP0, UPT, UR63, 0x3f, UPT ;  /* 0x0000003f3f00788c */ /* 0x000fe4000bf06070 */
[----:B------:R-:W-:Y:S02]  /*1a50*/  @!UP1 ULOP3.LUT UR49, URZ, UR56, URZ, 0x33, !UPT ;  /* 0x00000038ff319292 */ /* 0x000fe4000f8e33ff */
[----:B------:R-:W-:Y:S02]  /*1a60*/  UIMAD UR4, UR57, UR4, UR20 ;  /* 0x00000004390472a4 */ /* 0x000fe4000f8e0214 */
[----:B------:R-:W-:-:S02]  /*1a70*/  UIADD3 UR5, UPT, UPT, -UR49, URZ, URZ ;  /* 0x000000ff31057290 */ /* 0x000fc4000fffe1ff */
[----:B------:R-:W-:Y:S02]  /*1a80*/  USHF.L.U32 UR18, UR4, 0x7, URZ ;  /* 0x0000000704127899 */ /* 0x000fe400080006ff */
[----:B------:R-:W-:Y:S01]  /*1a90*/  UIMAD UR56, UR56, UR5, UR6 ;  /* 0x00000005383872a4 */ /* 0x000fe2000f8e0206 */
[----:B-12---:R-:W-:Y:S11]  /*1aa0*/  BRA.U !UP0, `(.L_x_18) ;  /* 0x0000000508487547 */ /* 0x006ff6000b800000 */
[----:B------:R-:W1:Y:S01]  /*1ab0*/  LDCU.64 UR34, c[0x0][0x5b0] ;  /* 0x0000b600ff2277ac */ /* 0x000e620008000a00 */
[----:B------:R-:W1:Y:S01]  /*1ac0*/  LDCU.64 UR32, c[0x0][0x5d8] ;  /* 0x0000bb00ff2077ac */ /* 0x000e620008000a00 */
[----:B------:R-:W2:Y:S01]  /*1ad0*/  LDCU UR25, c[0x0][0x598] ;  /* 0x0000b300ff1977ac */ /* 0x000ea20008000800 */
[----:B------:R-:W3:Y:S01]  /*1ae0*/  LDCU UR24, c[0x0][0x58c] ;  /* 0x0000b180ff1877ac */ /* 0x000ee20008000800 */
[----:B------:R-:W4:Y:S01]  /*1af0*/  LDCU UR27, c[0x0][0x59c] ;  /* 0x0000b380ff1b77ac */ /* 0x000f220008000800 */
[----:B------:R-:W2:Y:S01]  /*1b00*/  LDCU UR26, c[0x0][0x5a0] ;  /* 0x0000b400ff1a77ac */ /* 0x000ea20008000800 */
[----:B------:R-:W2:Y:S01]  /*1b10*/  LDCU.64 UR22, c[0x0][0x590] ;  /* 0x0000b200ff1677ac */ /* 0x000ea20008000a00 */
[----:B------:R-:W2:Y:S01]  /*1b20*/  LDCU.64 UR6, c[0x0][0x5b8] ;  /* 0x0000b700ff0677ac */ /* 0x000ea20008000a00 */
[----:B------:R-:W2:Y:S01]  /*1b30*/  LDCU.64 UR4, c[0x0][0x5d0] ;  /* 0x0000ba00ff0477ac */ /* 0x000ea20008000a00 */
[----:B-1----:R-:W-:Y:S02]  /*1b40*/  UIMAD UR34, UR56, UR34, UR32 ;  /* 0x00000022382272a4 */ /* 0x002fe4000f8e0220 */
[----:B------:R-:W-:-:S02]  /*1b50*/  UIMAD UR33, UR49, UR35, UR33 ;  /* 0x00000023312172a4 */ /* 0x000fc4000f8e0221 */
[----:B------:R-:W-:Y:S02]  /*1b60*/  UIADD3 UR46, UPT, UPT, UR42, 0x40, URZ ;  /* 0x000000402a2e7890 */ /* 0x000fe4000fffe0ff */
[----:B------:R-:W-:Y:S01]  /*1b70*/  UIADD3 UR10, UPT, UPT, UR18, 0x40, URZ ;  /* 0x00000040120a7890 */ /* 0x000fe2000fffe0ff */
[----:B------:R-:W-:Y:S01]  /*1b80*/  UMOV UR15, URZ ;  /* 0x000000ff000f7c82 */ /* 0x000fe20008000000 */
[----:B--234-:R-:W-:-:S10]  /*1b90*/  UMOV UR11, UR37 ;  /* 0x00000025000b7c82 */ /* 0x01cfd40008000000 */
.L_x_23:
[----:B------:R-:W-:Y:S01]  /*1ba0*/  @!P3 MOV R3, 0x4000 ;  /* 0x000040000003b802 */ /* 0x000fe20000000f00 */
[----:B------:R-:W-:Y:S01]  /*1bb0*/  ULEA UR41, UR11, UR38, 0x3 ;  /* 0x000000260b297291 */ /* 0x000fe2000f8e18ff */
[----:B--2---:R-:W-:Y:S11]  /*1bc0*/  @P0 BRA `(.L_x_19) ;  /* 0x0000000000100947 */ /* 0x004ff60003800000 */
[----:B------:R-:W-:Y:S04]  /*1bd0*/  MOV R0, UR36 ;  /* 0x0000002400007c02 */ /* 0x000fe80008000f00 */
[----:B------:R-:W-:Y:S04]  /*1be0*/  SHF.L.U32 R5, R0, 0x1f, RZ ;  /* 0x0000001f00057819 */ /* 0x000fe800000006ff */
[----:B------:R-:W1:Y:S02]  /*1bf0*/  SYNCS.PHASECHK.TRANS64.TRYWAIT P0, [UR41+0x60], R5 ;  /* 0x00006005ff0075a7 */ /* 0x000e640008001129 */
[----:B-1----:R-:W-:Y:S05]  /*1c00*/  @!P0 BRA `(.L_x_20) ;  /* 0x0000008400a08947 */ /* 0x002fea0003800000 */
.L_x_19:
[----:B------:R2:W-:Y:S01]  /*1c10*/  @!P3 SYNCS.ARRIVE.TRANS64 RZ, [UR41], R3 ;  /* 0x00000003ffffb9a7 */ /* 0x0005e20008000029 */
[----:B------:R-:W-:Y:S04]  /*1c20*/  BSSY.RECONVERGENT B0, `(.L_x_21) ;  /* 0x0000003000007945 */ /* 0x000fe80003800200 */
[----:B------:R-:W-:Y:S05]  /*1c30*/  @P2 BRA `(.L_x_22) ;  /* 0x0000000000042947 */ /* 0x000fea0003800000 */
[----:B------:R-:W-:Y:S05]  /*1c40*/  BPT.TRAP 0x1 ;  /* 0x000000040000795c */ /* 0x000fea0000300000 */
.L_x_22:
[----:B------:R-:W-:Y:S05]  /*1c50*/  BSYNC.RECONVERGENT B0 ;  /* 0x0000000000007941 */ /* 0x000fea0003800200 */
.L_x_21:
[----:B------:R-:W-:Y:S02]  /*1c60*/  UIADD3 UR8, UPT, UPT, UR11, 0x1, URZ ;  /* 0x000000010b087890 */ /* 0x000fe4000fffe0ff */
[----:B------:R-:W-:Y:S02]  /*1c70*/  USHF.L.U32 UR43, UR15, 0x5, URZ ;  /* 0x000000050f2b7899 */ /* 0x000fe400080006ff */
[----:B------:R-:W-:Y:S02]  /*1c80*/  UISETP.NE.AND UP0, UPT, UR8, 0xc, UPT ;  /* 0x0000000c0800788c */ /* 0x000fe4000bf05270 */
[----:B------:R-:W-:Y:S02]  /*1c90*/  UISETP.NE.AND UP2, UPT, UR24, 0x1, UPT ;  /* 0x000000011800788c */ /* 0x000fe4000bf45270 */
[----:B------:R-:W-:Y:S02]  /*1ca0*/  USEL UR9, URZ, 0x1, UP0 ;  /* 0x00000001ff097887 */ /* 0x000fe40008000000 */
[----:B------:R-:W-:Y:S02]  /*1cb0*/  USEL UR37, UR8, URZ, UP0 ;  /* 0x000000ff08257287 */ /* 0x000fe40008000000 */
[----:B------:R-:W-:Y:S02]  /*1cc0*/  ULOP3.LUT UR36, UR36, UR9, URZ, 0x3c, !UPT ;  /* 0x0000000924247292 */ /* 0x000fe4000f8e3cff */
[----:B------:R-:W-:Y:S02]  /*1cd0*/  ULEA UR8, UR37, UR38, 0x3 ;  /* 0x0000002625087291 */ /* 0x000fe4000f8e18ff */
[----:B------:R-:W-:Y:S02]  /*1ce0*/  UIADD3 UR28, UP1, UPT, UR52, 0x80, URZ ;  /* 0x00000080341c7890 */ /* 0x000fe4000ff3e0ff */
[----:B------:R-:W-:Y:S01]  /*1cf0*/  ULEA UR14, UR11, UR38, 0xd ;  /* 0x000000260b0e7291 */ /* 0x000fe2000f8e68ff */
[----:B-1----:R-:W-:Y:S01]  /*1d00*/  MOV R0, UR36 ;  /* 0x0000002400007c02 */ /* 0x002fe20008000f00 */
[----:B------:R-:W-:Y:S02]  /*1d10*/  UIADD3.X UR29, UPT, UPT, URZ, UR53, URZ, UP1, !UPT ;  /* 0x00000035ff1d7290 */ /* 0x000fe40008ffe4ff */
[----:B------:R-:W-:Y:S01]  /*1d20*/  UIADD3 UR40, UPT, UPT, UR14, 0x8400, URZ ;  /* 0x000084000e287890 */ /* 0x000fe2000fffe0ff */
[----:B--2---:R-:W-:Y:S01]  /*1d30*/  SHF.L.U32 R3, R0, 0x1f, RZ ;  /* 0x0000001f00037819 */ /* 0x004fe200000006ff */
[----:B------:R-:W-:Y:S02]  /*1d40*/  UIADD3 UR44, UPT, UPT, UR14, 0x9400, URZ ;  /* 0x000094000e2c7890 */ /* 0x000fe4000fffe0ff */
[----:B------:R-:W-:Y:S01]  /*1d50*/  UIADD3 UR30, UP0, UPT, UR52, 0x180, URZ ;  /* 0x00000180341e7890 */ /* 0x000fe2000ff1e0ff */
[----:B------:R1:W2:Y:S01]  /*1d60*/  SYNCS.PHASECHK.TRANS64.TRYWAIT P0, [UR8+0x60], R3 ;  /* 0x00006003ff0075a7 */ /* 0x0002a20008001108 */
[----:B------:R-:W-:Y:S02]  /*1d70*/  UIMAD.WIDE.U32 UR8, UR43, UR22, URZ ;  /* 0x000000162b0872a5 */ /* 0x000fe4000f8e00ff */
[----:B------:R-:W-:Y:S02]  /*1d80*/  UPRMT UR32, UR34, 0x40, UR33 ;  /* 0x0000004022207896 */ /* 0x000fe40008000021 */
[----:B------:R-:W-:Y:S02]  /*1d90*/  UIADD3.X UR31, UPT, UPT, URZ, UR53, URZ, UP0, !UPT ;  /* 0x00000035ff1f7290 */ /* 0x000fe400087fe4ff */
[----:B------:R-:W-:Y:S02]  /*1da0*/  UIADD3 UR16, UPT, UPT, UR14, 0x20400, URZ ;  /* 0x000204000e107890 */ /* 0x000fe4000fffe0ff */
[----:B------:R-:W-:Y:S02]  /*1db0*/  UPRMT UR32, UR32, 0x5410, URZ ;  /* 0x0000541020207896 */ /* 0x000fe400080000ff */
[----:B------:R-:W-:Y:S01]  /*1dc0*/  UIADD3 UR15, UPT, UPT, UR15, 0x1, URZ ;  /* 0x000000010f0f7890 */ /* 0x000fe2000fffe0ff */
[----:B------:R-:W-:Y:S01]  /*1dd0*/  UMOV UR50, 0x0 ;  /* 0x0000000000327882 */ /* 0x000fe20000000000 */
[----:B------:R-:W-:Y:S02]  /*1de0*/  UMOV UR51, 0x10000000 ;  /* 0x1000000000337882 */ /* 0x000fe40000000000 */
[----:B------:R-:W-:Y:S01]  /*1df0*/  UISETP.NE.AND UP0, UPT, UR15, UR48, UPT ;  /* 0x000000300f00728c */ /* 0x000fe2000bf05270 */
[----:B------:R-:W-:Y:S01]  /*1e00*/  UTMALDG.2D [UR40], [UR28], desc[UR50] ;  /* 0x000032281c0075b4 */ /* 0x000fe20008009000 */
[----:B------:R-:W-:Y:S01]  /*1e10*/  UMOV UR45, UR41 ;  /* 0x00000029002d7c82 */ /* 0x000fe20008000000 */
[----:B------:R-:W-:Y:S01]  /*1e20*/  UMOV UR47, UR43 ;  /* 0x0000002b002f7c82 */ /* 0x000fe20008000000 */
[----:B------:R-:W-:Y:S01]  /*1e30*/  UMOV UR17, UR41 ;  /* 0x0000002900117c82 */ /* 0x000fe20008000000 */
[----:B------:R-:W-:Y:S01]  /*1e40*/  UMOV UR8, UR9 ;  /* 0x0000000900087c82 */ /* 0x000fe20008000000 */
[----:B------:R-:W-:Y:S01]  /*1e50*/  UMOV UR9, UR41 ;  /* 0x0000002900097c82 */ /* 0x000fe20008000000 */
[----:B------:R-:W-:Y:S01]  /*1e60*/  USHF.R.U32.HI UR8, URZ, UR23, UR8 ;  /* 0x00000017ff087299 */ /* 0x000fe20008011608 */
[----:B------:R-:W-:Y:S03]  /*1e70*/  UTMALDG.2D [UR44], [UR28], desc[UR50] ;  /* 0x0000322c1c0075b4 */ /* 0x000fe60008009000 */
[----:B------:R-:W-:Y:S02]  /*1e80*/  USEL UR8, UR43, UR8, !UP2 ;  /* 0x000000082b087287 */ /* 0x000fe4000d000000 */
[----:B------:R-:W-:Y:S02]  /*1e90*/  UISETP.NE.AND UP2, UPT, UR25, 0x1, UPT ;  /* 0x000000011900788c */ /* 0x000fe4000bf45270 */
[----:B------:R-:W-:Y:S07]  /*1ea0*/  UIMAD.WIDE.U32 UR12, UR8, UR27, URZ ;  /* 0x0000001b080c72a5 */ /* 0x000fee000f8e00ff */
[----:B------:R-:W-:Y:S02]  /*1eb0*/  UMOV UR12, UR13 ;  /* 0x0000000d000c7c82 */ /* 0x000fe40008000000 */
[----:B------:R-:W-:Y:S02]  /*1ec0*/  USHF.R.U32.HI UR21, URZ, UR26, UR12 ;  /* 0x0000001aff157299 */ /* 0x000fe4000801160c */
[----:B------:R-:W-:Y:S02]  /*1ed0*/  UIADD3 UR12, UPT, UPT, -UR8, URZ, URZ ;  /* 0x000000ff080c7290 */ /* 0x000fe4000fffe1ff */
[----:B------:R-:W-:Y:S02]  /*1ee0*/  USEL UR21, UR8, UR21, !UP2 ;  /* 0x0000001508157287 */ /* 0x000fe4000d000000 */
[----:B------:R-:W-:Y:S02]  /*1ef0*/  UIMAD UR12, UR24, UR12, UR43 ;  /* 0x0000000c180c72a4 */ /* 0x000fe4000f8e022b */
[----:B------:R-:W-:Y:S02]  /*1f00*/  UIADD3 UR11, UPT, UPT, -UR21, URZ, URZ ;  /* 0x000000ff150b7290 */ /* 0x000fe4000fffe1ff */
[----:B------:R-:W-:Y:S02]  /*1f10*/  UIMAD UR19, UR12, UR6, UR4 ;  /* 0x000000060c1372a4 */ /* 0x000fe4000f8e0204 */
[----:B------:R-:W-:Y:S01]  /*1f20*/  UIMAD UR8, UR25, UR11, UR8 ;  /* 0x0000000b190872a4 */ /* 0x000fe2000f8e0208 */
[----:B------:R-:W-:Y:S03]  /*1f30*/  UMOV UR13, UR21 ;  /* 0x00000015000d7c82 */ /* 0x000fe60008000000 */
[----:B------:R-:W-:Y:S02]  /*1f40*/  UIMAD UR20, UR8, UR7, UR5 ;  /* 0x00000007081472a4 */ /* 0x000fe4000f8e0205 */
[----:B------:R-:W-:Y:S01]  /*1f50*/  UIADD3 UR8, UPT, UPT, UR14, 0x21400, URZ ;  /* 0x000214000e087890 */ /* 0x000fe2000fffe0ff */
[----:B------:R-:W-:Y:S02]  /*1f60*/  UMOV UR11, UR19 ;  /* 0x00000013000b7c82 */ /* 0x000fe40008000000 */
[----:B------:R-:W-:Y:S02]  /*1f70*/  UMOV UR14, UR48 ;  /* 0x00000030000e7c82 */ /* 0x000fe40008000000 */
[----:B------:R-:W-:Y:S02]  /*1f80*/  UMOV UR12, UR20 ;  /* 0x00000014000c7c82 */ /* 0x000fe40008000000 */
[----:B------:R-:W-:Y:S02]  /*1f90*/  UTMALDG.4D.IM2COL [UR16], [UR30], UR32 ;  /* 0x000000101e0073b4 */ /* 0x000fe40008058020 */
[----:B------:R3:W-:Y:S02]  /*1fa0*/  UTMALDG.4D.IM2COL [UR8], [UR30], UR32 ;  /* 0x000000081e0073b4 */ /* 0x0007e40008058020 */
[----:B---3--:R-:W-:Y:S01]  /*1fb0*/  UMOV UR11, UR37 ;  /* 0x00000025000b7c82 */ /* 0x008fe20008000000 */
[----:B-1----:R-:W-:Y:S05]  /*1fc0*/  BRA.U UP0, `(.L_x_23) ;  /* 0xfffffff900f47547 */ /* 0x002fea000b83ffff */
.L_x_18:
[----:B------:R-:W-:Y:S01]  /*1fd0*/  ULEA UR4, UR37, UR38, 0x3 ;  /* 0x0000002625047291 */ /* 0x000fe2000f8e18ff */
[----:B------:R-:W-:Y:S01]  /*1fe0*/  MOV R0, UR36 ;  /* 0x0000002400007c02 */ /* 0x000fe20008000f00 */
[----:B------:R-:W-:Y:S01]  /*1ff0*/  @!P1 SYNCS.ARRIVE.TRANS64.A1T0 RZ, [UR38+0x108], RZ ;  /* 0x000108ffffff99a7 */ /* 0x000fe20008100026 */
[----:B------:R-:W-:Y:S02]  /*2000*/  UISETP.GT.AND UP0, UPT, UR61, UR60, UPT ;  /* 0x0000003c3d00728c */ /* 0x000fe4000bf04270 */
[----:B------:R-:W-:-:S04]  /*2010*/  SHF.L.U32 R0, R0, 0x1f, RZ ;  /* 0x0000001f00007819 */ /* 0x000fc800000006ff */
[----:B--2---:R1:W2:Y:S03]  /*2020*/  SYNCS.PHASECHK.TRANS64.TRYWAIT P0, [UR4+0x60], R0 ;  /* 0x00006000ff0075a7 */ /* 0x0042a60008001104 */
[----:B------:R-:W-:Y:S05]  /*2030*/  BRA.U !UP0, `(.L_x_24) ;  /* 0x0000000508487547 */ /* 0x000fea000b800000 */
[----:B------:R-:W3:Y:S01]  /*2040*/  LDCU.64 UR10, c[0x0][0x5b0] ;  /* 0x0000b600ff0a77ac */ /* 0x000ee20008000a00 */
[----:B------:R-:W3:Y:S01]  /*2050*/  LDCU.64 UR8, c[0x0][0x5d8] ;  /* 0x0000bb00ff0877ac */ /* 0x000ee20008000a00 */
[----:B------:R-:W4:Y:S01]  /*2060*/  LDCU UR24, c[0x0][0x598] ;  /* 0x0000b300ff1877ac */ /* 0x000f220008000800 */
[----:B------:R-:W1:Y:S01]  /*2070*/  LDCU UR15, c[0x0][0x58c] ;  /* 0x0000b180ff0f77ac */ /* 0x000e620008000800 */
[----:B------:R-:W1:Y:S01]  /*2080*/  LDCU UR26, c[0x0][0x59c] ;  /* 0x0000b380ff1a77ac */ /* 0x000e620008000800 */
[----:B------:R-:W1:Y:S01]  /*2090*/  LDCU UR25, c[0x0][0x5a0] ;  /* 0x0000b400ff1977ac */ /* 0x000e620008000800 */
[----:B---3--:R-:W-:Y:S01]  /*20a0*/  UIMAD UR41, UR56, UR10, UR8 ;  /* 0x0000000a382972a4 */ /* 0x008fe2000f8e0208 */
[----:B------:R-:W3:Y:S01]  /*20b0*/  LDCU.64 UR22, c[0x0][0x590] ;  /* 0x0000b200ff1677ac */ /* 0x000ee20008000a00 */
[----:B------:R-:W1:Y:S01]  /*20c0*/  LDCU.64 UR6, c[0x0][0x5b8] ;  /* 0x0000b700ff0677ac */ /* 0x000e620008000a00 */
[----:B------:R-:W1:Y:S01]  /*20d0*/  LDCU.64 UR4, c[0x0][0x5d0] ;  /* 0x0000ba00ff0477ac */ /* 0x000e620008000a00 */
[----:B------:R-:W-:-:S02]  /*20e0*/  UIMAD UR40, UR49, UR11, UR9 ;  /* 0x0000000b312872a4 */ /* 0x000fc4000f8e0209 */
[----:B------:R-:W-:Y:S02]  /*20f0*/  UIADD3 UR43, UPT, UPT, UR62, UR14, URZ ;  /* 0x0000000e3e2b7290 */ /* 0x000fe4000fffe0ff */
[----:B------:R-:W-:Y:S02]  /*2100*/  UIADD3 UR46, UPT, UPT, UR42, 0x40, URZ ;  /* 0x000000402a2e7890 */ /* 0x000fe4000fffe0ff */
[----:B------:R-:W-:Y:S01]  /*2110*/  UIADD3 UR10, UPT, UPT, UR18, 0x40, URZ ;  /* 0x00000040120a7890 */ /* 0x000fe2000fffe0ff */
[----:B----4-:R-:W-:-:S11]  /*2120*/  UMOV UR8, UR37 ;  /* 0x0000002500087c82 */ /* 0x010fd60008000000 */
.L_x_29:
[----:B------:R-:W-:Y:S01]  /*2130*/  @!P3 MOV R3, 0x4000 ;  /* 0x000040000003b802 */ /* 0x000fe20000000f00 */
[----:B------:R-:W-:Y:S01]  /*2140*/  ULEA UR29, UR8, UR38, 0x3 ;  /* 0x00000026081d7291 */ /* 0x000fe2000f8e18ff */
[----:B-12---:R-:W-:Y:S11]  /*2150*/  @P0 BRA `(.L_x_25) ;  /* 0x0000000000100947 */ /* 0x006ff60003800000 */
[----:B-1----:R-:W-:Y:S04]  /*2160*/  MOV R0, UR36 ;  /* 0x0000002400007c02 */ /* 0x002fe80008000f00 */
[----:B------:R-:W-:Y:S04]  /*2170*/  SHF.L.U32 R5, R0, 0x1f, RZ ;  /* 0x0000001f00057819 */ /* 0x000fe800000006ff */
[----:B------:R-:W1:Y:S02]  /*2180*/  SYNCS.PHASECHK.TRANS64.TRYWAIT P0, [UR29+0x60], R5 ;  /* 0x00006005ff0075a7 */ /* 0x000e64000800111d */
[----:B-1----:R-:W-:Y:S05]  /*2190*/  @!P0 BRA `(.L_x_26) ;  /* 0x0000008000548947 */ /* 0x002fea0003800000 */
.L_x_25:
[----:B------:R2:W-:Y:S01]  /*21a0*/  @!P3 SYNCS.ARRIVE.TRANS64 RZ, [UR29], R3 ;  /* 0x00000003ffffb9a7 */ /* 0x0005e2000800001d */
[----:B------:R-:W-:Y:S04]  /*21b0*/  BSSY.RECONVERGENT B0, `(.L_x_27) ;  /* 0x0000003000007945 */ /* 0x000fe80003800200 */
[----:B------:R-:W-:Y:S05]  /*21c0*/  @P2 BRA `(.L_x_28) ;  /* 0x0000000000042947 */ /* 0x000fea0003800000 */
[----:B-1-3--:R-:W-:Y:S05]  /*21d0*/  BPT.TRAP 0x1 ;  /* 0x000000040000795c */ /* 0x00afea0000300000 */
.L_x_28:
[----:B-1-3--:R-:W-:Y:S05]  /*21e0*/  BSYNC.RECONVERGENT B0 ;  /* 0x0000000000007941 */ /* 0x00afea0003800200 */
.L_x_27:
[----:B------:R-:W-:Y:S02]  /*21f0*/  UIADD3 UR9, UPT, UPT, UR8, 0x1, URZ ;  /* 0x0000000108097890 */ /* 0x000fe4000fffe0ff */
[----:B------:R-:W-:Y:S02]  /*2200*/  USHF.L.U32 UR31, UR14, 0x5, URZ ;  /* 0x000000050e1f7899 */ /* 0x000fe400080006ff */
[----:B------:R-:W-:Y:S02]  /*2210*/  UISETP.NE.AND UP0, UPT, UR9, 0xc, UPT ;  /* 0x0000000c0900788c */ /* 0x000fe4000bf05270 */
[----:B------:R-:W-:Y:S02]  /*2220*/  ULEA UR19, UR8, UR38, 0xd ;  /* 0x0000002608137291 */ /* 0x000fe4000f8e68ff */
[----:B------:R-:W-:Y:S02]  /*2230*/  USEL UR11, URZ, 0x1, UP0 ;  /* 0x00000001ff0b7887 */ /* 0x000fe40008000000 */
[----:B------:R-:W-:Y:S02]  /*2240*/  USEL UR37, UR9, URZ, UP0 ;  /* 0x000000ff09257287 */ /* 0x000fe40008000000 */
[----:B------:R-:W-:Y:S02]  /*2250*/  ULOP3.LUT UR36, UR36, UR11, URZ, 0x3c, !UPT ;  /* 0x0000000b24247292 */ /* 0x000fe4000f8e3cff */
[----:B------:R-:W-:Y:S02]  /*2260*/  ULEA UR9, UR37, UR38, 0x3 ;  /* 0x0000002625097291 */ /* 0x000fe4000f8e18ff */
[----:B------:R-:W-:Y:S02]  /*2270*/  UISETP.NE.AND UP2, UPT, UR15, 0x1, UPT ;  /* 0x000000010f00788c */ /* 0x000fe4000bf45270 */
[----:B------:R-:W-:Y:S01]  /*2280*/  UIADD3 UR32, UP1, UPT, UR52, 0x80, URZ ;  /* 0x0000008034207890 */ /* 0x000fe2000ff3e0ff */
[----:B------:R-:W-:Y:S01]  /*2290*/  MOV R0, UR36 ;  /* 0x0000002400007c02 */ /* 0x000fe20008000f00 */
[----:B------:R-:W-:Y:S02]  /*22a0*/  UISETP.NE.AND UP3, UPT, UR24, 0x1, UPT ;  /* 0x000000011800788c */ /* 0x000fe4000bf65270 */
[----:B------:R-:W-:Y:S01]  /*22b0*/  UIADD3.X UR33, UPT, UPT, URZ, UR53, URZ, UP1, !UPT ;  /* 0x00000035ff217290 */ /* 0x000fe20008ffe4ff */
[----:B--2---:R-:W-:Y:S01]  /*22c0*/  SHF.L.U32 R3, R0, 0x1f, RZ ;  /* 0x0000001f00037819 */ /* 0x004fe200000006ff */
[----:B------:R-:W-:Y:S02]  /*22d0*/  UIADD3 UR28, UPT, UPT, UR19, 0x8400, URZ ;  /* 0x00008400131c7890 */ /* 0x000fe4000fffe0ff */
[----:B------:R-:W-:Y:S01]  /*22e0*/  UIADD3 UR44, UPT, UPT, UR19, 0x9400, URZ ;  /* 0x00009400132c7890 */ /* 0x000fe2000fffe0ff */
[----:B------:R4:W1:Y:S01]  /*22f0*/  SYNCS.PHASECHK.TRANS64.TRYWAIT P0, [UR9+0x60], R3 ;  /* 0x00006003ff0075a7 */ /* 0x0008620008001109 */
[----:B------:R-:W-:Y:S02]  /*2300*/  UIMAD.WIDE.U32 UR8, UR31, UR22, URZ ;  /* 0x000000161f0872a5 */ /* 0x000fe4000f8e00ff */
[----:B------:R-:W-:Y:S02]  /*2310*/  UIADD3 UR34, UP0, UPT, UR52, 0x180, URZ ;  /* 0x0000018034227890 */ /* 0x000fe4000ff1e0ff */
[----:B------:R-:W-:Y:S02]  /*2320*/  UPRMT UR27, UR41, 0x40, UR40 ;  /* 0x00000040291b7896 */ /* 0x000fe40008000028 */
[----:B------:R-:W-:Y:S02]  /*2330*/  UIADD3 UR16, UPT, UPT, UR19, 0x20400, URZ ;  /* 0x0002040013107890 */ /* 0x000fe4000fffe0ff */
[----:B------:R-:W-:Y:S02]  /*2340*/  UIADD3.X UR35, UPT, UPT, URZ, UR53, URZ, UP0, !UPT ;  /* 0x00000035ff237290 */ /* 0x000fe400087fe4ff */
[----:B------:R-:W-:Y:S02]  /*2350*/  UPRMT UR27, UR27, 0x5410, URZ ;  /* 0x000054101b1b7896 */ /* 0x000fe400080000ff */
[----:B------:R-:W-:Y:S01]  /*2360*/  UIADD3 UR14, UPT, UPT, UR14, 0x1, URZ ;  /* 0x000000010e0e7890 */ /* 0x000fe2000fffe0ff */
[----:B------:R-:W-:Y:S01]  /*2370*/  UMOV UR50, 0x0 ;  /* 0x0000000000327882 */ /* 0x000fe20000000000 */
[----:B------:R-:W-:Y:S02]  /*2380*/  UMOV UR51, 0x10000000 ;  /* 0x1000000000337882 */ /* 0x000fe40000000000 */
[----:B------:R-:W-:Y:S01]  /*2390*/  UISETP.NE.AND UP0, UPT, UR14, UR43, UPT ;  /* 0x0000002b0e00728c */ /* 0x000fe2000bf05270 */
[----:B------:R-:W-:Y:S01]  /*23a0*/  UMOV UR30, UR42 ;  /* 0x0000002a001e7c82 */ /* 0x000fe20008000000 */
[----:B------:R-:W-:Y:S01]  /*23b0*/  UMOV UR45, UR29 ;  /* 0x0000001d002d7c82 */ /* 0x000fe20008000000 */
[----:B------:R-:W-:Y:S01]  /*23c0*/  UTMALDG.2D [UR28], [UR32], desc[UR50] ;  /* 0x0000321c200075b4 */ /* 0x000fe20008009000 */
[----:B------:R-:W-:Y:S01]  /*23d0*/  UMOV UR47, UR31 ;  /* 0x0000001f002f7c82 */ /* 0x000fe20008000000 */
[----:B------:R-:W-:Y:S01]  /*23e0*/  UMOV UR17, UR29 ;  /* 0x0000001d00117c82 */ /* 0x000fe20008000000 */
[----:B------:R-:W-:Y:S01]  /*23f0*/  UMOV UR8, UR9 ;  /* 0x0000000900087c82 */ /* 0x000fe20008000000 */
[----:B------:R-:W-:Y:S01]  /*2400*/  UMOV UR9, UR29 ;  /* 0x0000001d00097c82 */ /* 0x000fe20008000000 */
[----:B------:R-:W-:Y:S01]  /*2410*/  USHF.R.U32.HI UR11, URZ, UR23, UR8 ;  /* 0x00000017ff0b7299 */ /* 0x000fe20008011608 */
[----:B------:R-:W-:Y:S03]  /*2420*/  UTMALDG.2D [UR44], [UR32], desc[UR50] ;  /* 0x0000322c200075b4 */ /* 0x000fe60008009000 */
[----:B------:R-:W-:Y:S04]  /*2430*/  USEL UR11, UR31, UR11, !UP2 ;  /* 0x0000000b1f0b7287 */ /* 0x000fe8000d000000 */
[----:B------:R-:W-:Y:S07]  /*2440*/  UIMAD.WIDE.U32 UR12, UR11, UR26, URZ ;  /* 0x0000001a0b0c72a5 */ /* 0x000fee000f8e00ff */
[----:B------:R-:W-:Y:S01]  /*2450*/  UMOV UR8, UR13 ;  /* 0x0000000d00087c82 */ /* 0x000fe20008000000 */
[----:B------:R-:W-:Y:S02]  /*2460*/  UIADD3 UR13, UPT, UPT, -UR11, URZ, URZ ;  /* 0x000000ff0b0d7290 */ /* 0x000fe4000fffe1ff */
[----:B------:R-:W-:Y:S02]  /*2470*/  USHF.R.U32.HI UR12, URZ, UR25, UR8 ;  /* 0x00000019ff0c7299 */ /* 0x000fe40008011608 */
[----:B------:R-:W-:Y:S02]  /*2480*/  UIMAD UR13, UR15, UR13, UR31 ;  /* 0x0000000d0f0d72a4 */ /* 0x000fe4000f8e021f */
[----:B------:R-:W-:Y:S02]  /*2490*/  USEL UR21, UR11, UR12, !UP3 ;  /* 0x0000000c0b157287 */ /* 0x000fe4000d800000 */
[----:B------:R-:W-:Y:S02]  /*24a0*/  UIADD3 UR8, UPT, UPT, UR19, 0x21400, URZ ;  /* 0x0002140013087890 */ /* 0x000fe4000fffe0ff */
[----:B------:R-:W-:Y:S02]  /*24b0*/  UIADD3 UR12, UPT, UPT, -UR21, URZ, URZ ;  /* 0x000000ff150c7290 */ /* 0x000fe4000fffe1ff */
[----:B------:R-:W-:Y:S02]  /*24c0*/  UIMAD UR19, UR13, UR6, UR4 ;  /* 0x000000060d1372a4 */ /* 0x000fe4000f8e0204 */
[----:B------:R-:W-:Y:S01]  /*24d0*/  UIMAD UR11, UR24, UR12, UR11 ;  /* 0x0000000c180b72a4 */ /* 0x000fe2000f8e020b */
[----:B------:R-:W-:Y:S03]  /*24e0*/  UMOV UR13, UR21 ;  /* 0x00000015000d7c82 */ /* 0x000fe60008000000 */
[----:B------:R-:W-:Y:S03]  /*24f0*/  UIMAD UR20, UR11, UR7, UR5 ;  /* 0x000000070b1472a4 */ /* 0x000fe6000f8e0205 */
[----:B------:R-:W-:Y:S04]  /*2500*/  UMOV UR11, UR19 ;  /* 0x00000013000b7c82 */ /* 0x000fe80008000000 */
[----:B------:R-:W-:Y:S02]  /*2510*/  UMOV UR12, UR20 ;  /* 0x00000014000c7c82 */ /* 0x000fe40008000000 */
[----:B------:R-:W-:Y:S01]  /*2520*/  UTMALDG.4D.IM2COL [UR16], [UR34], UR27 ;  /* 0x00000010220073b4 */ /* 0x000fe2000805801b */
[----:B------:R2:W-:Y:S02]  /*2530*/  UTMALDG.4D.IM2COL [UR8], [UR34], UR27 ;  /* 0x00000008220073b4 */ /* 0x0005e4000805801b */
[----:B--2---:R-:W-:Y:S01]  /*2540*/  UMOV UR8, UR37 ;  /* 0x0000002500087c82 */ /* 0x004fe20008000000 */
[----:B----4-:R-:W-:Y:S05]  /*2550*/  BRA.U UP0, `(.L_x_29) ;  /* 0xfffffff900f47547 */ /* 0x010fea000b83ffff */
.L_x_24:
[----:B------:R-:W-:Y:S01]  /*2560*/  SHF.L.U32 R3, R2, 0x1f, RZ ;  /* 0x0000001f02037819 */ /* 0x000fe200000006ff */
[----:B------:R-:W-:-:S03]  /*2570*/  NOP ;  /* 0x0000000000007918 */ /* 0x000fc60000000000 */
[----:B-12---:R-:W1:Y:S02]  /*2580*/  SYNCS.PHASECHK.TRANS64.TRYWAIT P0, [UR38+0x110], R3 ;  /* 0x00011003ff0075a7 */ /* 0x006e640008001126 */
[----:B-1----:R-:W-:Y:S05]  /*2590*/  @!P0 BRA `(.L_x_30) ;  /* 0x0000007c006c8947 */ /* 0x002fea0003800000 */
.L_x_135:
[----:B------:R-:W2:Y:S01]  /*25a0*/  LDS.128 R4, [UR38+0x150] ;  /* 0x00015026ff047984 */ /* 0x000ea20008000c00 */
[----:B------:R-:W-:Y:S02]  /*25b0*/  UIADD3 UR4, UPT, UPT, UR38, 0x118, URZ ;  /* 0x0000011826047890 */ /* 0x000fe4000fffe0ff */
[----:B------:R-:W-:Y:S01]  /*25c0*/  UISETP.GE.AND UP0, UPT, UR39, 0x1, UPT ;  /* 0x000000012700788c */ /* 0x000fe2000bf06270 */
[----:B------:R-:W-:Y:S01]  /*25d0*/  @!PT LDS RZ, [RZ] ;  /* 0x00000000fffff984 */ /* 0x000fe20000000800 */
[----:B------:R-:W-:Y:S01]  /*25e0*/  @!PT LDS RZ, [RZ] ;  /* 0x00000000fffff984 */ /* 0x000fe20000000800 */
[----:B------:R-:W-:Y:S01]  /*25f0*/  @!PT LDS RZ, [RZ] ;  /* 0x00000000fffff984 */ /* 0x000fe20000000800 */
[----:B------:R-:W-:Y:S01]  /*2600*/  @!PT LDS RZ, [RZ] ;  /* 0x00000000fffff984 */ /* 0x000fe20000000800 */
[----:B------:R3:W-:Y:S06]  /*2610*/  MEMBAR.ALL.CTA ;  /* 0x0000000000007992 */ /* 0x0007ec0000008000 */
[----:B---3--:R-:W3:Y:S01]  /*2620*/  FENCE.VIEW.ASYNC.S ;  /* 0x00000000000073c6 */ /* 0x008ee20000000000 */
[----:B------:R-:W-:-:S09]  /*2630*/  UPRMT UR4, URZ, 0x654, UR4 ;  /* 0x00000654ff047896 */ /* 0x000fd20008000004 */
[----:B---3--:R-:W-:Y:S01]  /*2640*/  SYNCS.ARRIVE.TRANS64.RED.A1T0 RZ, [UR4], RZ ;  /* 0x000000ffffff79a7 */ /* 0x008fe20008100404 */
[----:B--2---:R-:W-:-:S13]  /*2650*/  LOP3.LUT P0, RZ, R6, 0x1, RZ, 0xc0, !PT ;  /* 0x0000000106ff7812 */ /* 0x004fda000780c0ff */
[----:B------:R-:W-:Y:S01]  /*2660*/  VOTEU.ANY UP1, P0 ;  /* 0x0000000000ff7886 */ /* 0x000fe20000020100 */
[----:B------:R-:W-:-:S13]  /*2670*/  PLOP3.LUT P0, PT, PT, PT, UP1, 0x80, 0x8 ;  /* 0x000000000008781c */ /* 0x000fda0003f0f018 */
[----:B-1----:R-:W-:Y:S02]  /*2680*/  @P0 MOV R0, R4 ;  /* 0x0000000400000202 */ /* 0x002fe40000000f00 */
[----:B------:R-:W-:Y:S02]  /*2690*/  @P0 LOP3.LUT R4, R5, 0xffff, RZ, 0xc0, !PT ;  /* 0x0000ffff05040812 */ /* 0x000fe400078ec0ff */
[----:B------:R-:W-:Y:S02]  /*26a0*/  @P0 R2UR UR6, R0 ;  /* 0x00000000000602ca */ /* 0x000fe400000e0000 */
[----:B------:R-:W-:-:S11]  /*26b0*/  @P0 R2UR UR5, R4 ;  /* 0x00000000040502ca */ /* 0x000fd600000e0000 */
[----:B------:R-:W-:Y:S02]  /*26c0*/  @UP1 UMOV UR55, UR6 ;  /* 0x0000000600371c82 */ /* 0x000fe40008000000 */
[----:B------:R-:W-:Y:S01]  /*26d0*/  @UP1 UMOV UR54, UR5 ;  /* 0x0000000500361c82 */ /* 0x000fe20008000000 */
[----:B------:R-:W-:Y:S05]  /*26e0*/  BRA.U !UP0, `(.L_x_31) ;  /* 0x0000000108d47547 */ /* 0x000fea000b800000 */
[----:B------:R-:W1:Y:S01]  /*26f0*/  LDCU.128 UR16, c[0x0][0xb10] ;  /* 0x00016200ff1077ac */ /* 0x000e620008000c00 */
[----:B------:R-:W2:Y:S01]  /*2700*/  LDCU UR20, c[0x0][0xb20] ;  /* 0x00016400ff1477ac */ /* 0x000ea20008000800 */
[----:B------:R-:W3:Y:S01]  /*2710*/  LDCU UR13, c[0x0][0xb0c] ;  /* 0x00016180ff0d77ac */ /* 0x000ee20008000800 */
[----:B------:R-:W4:Y:S01]  /*2720*/  LDCU.64 UR14, c[0x0][0xb28] ;  /* 0x00016500ff0e77ac */ /* 0x000f220008000a00 */
[----:B------:R-:W-:Y:S02]  /*2730*/  UISETP.NE.AND UP3, UPT, UR39, 0x1, UPT ;  /* 0x000000012700788c */ /* 0x000fe4000bf65270 */
[----:B-1----:R-:W-:Y:S02]  /*2740*/  UIMAD.WIDE.U32 UR4, UR58, UR19, URZ ;  /* 0x000000133a0472a5 */ /* 0x002fe4000f8e00ff */
[----:B------:R-:W-:Y:S02]  /*2750*/  UIMAD.WIDE.U32 UR6, UR59, UR16, URZ ;  /* 0x000000103b0672a5 */ /* 0x000fe4000f8e00ff */
[----:B------:R-:W-:-:S02]  /*2760*/  UISETP.NE.AND UP0, UPT, UR18, 0x1, UPT ;  /* 0x000000011200788c */ /* 0x000fc4000bf05270 */
[----:B------:R-:W-:Y:S01]  /*2770*/  UIMAD.WIDE.U32 UR10, UR54, UR19, URZ ;  /* 0x00000013360a72a5 */ /* 0x000fe2000f8e00ff */
[----:B------:R-:W-:Y:S01]  /*2780*/  UMOV UR4, UR5 ;  /* 0x0000000500047c82 */ /* 0x000fe20008000000 */
[----:B---3--:R-:W-:Y:S02]  /*2790*/  UISETP.NE.AND UP2, UPT, UR13, 0x1, UPT ;  /* 0x000000010d00788c */ /* 0x008fe4000bf45270 */
[----:B--2---:R-:W-:Y:S02]  /*27a0*/  USHF.R.U32.HI UR5, URZ, UR20, UR4 ;  /* 0x00000014ff057299 */ /* 0x004fe40008011604 */
[----:B------:R-:W-:Y:S01]  /*27b0*/  UIMAD.WIDE.U32 UR8, UR55, UR16, URZ ;  /* 0x00000010370872a5 */ /* 0x000fe2000f8e00ff */
[----:B------:R-:W-:Y:S01]  /*27c0*/  UMOV UR4, UR7 ;  /* 0x0000000700047c82 */ /* 0x000fe20008000000 */
[----:B------:R-:W-:Y:S02]  /*27d0*/  USEL UR5, UR58, UR5, !UP0 ;  /* 0x000000053a057287 */ /* 0x000fe4000c000000 */
[----:B------:R-:W-:-:S02]  /*27e0*/  USHF.R.U32.HI UR4, URZ, UR17, UR4 ;  /* 0x00000011ff047299 */ /* 0x000fc40008011604 */
[----:B----4-:R-:W-:Y:S02]  /*27f0*/  UIMAD.WIDE.U32 UR6, UR5, UR14, URZ ;  /* 0x0000000e050672a5 */ /* 0x010fe4000f8e00ff */
[----:B------:R-:W-:Y:S01]  /*2800*/  USEL UR12, UR59, UR4, !UP2 ;  /* 0x000000043b0c7287 */ /* 0x000fe2000d000000 */
[----:B------:R-:W-:Y:S02]  /*2810*/  UMOV UR8, UR9 ;  /* 0x0000000900087c82 */ /* 0x000fe40008000000 */
[----:B------:R-:W-:Y:S01]  /*2820*/  UMOV UR4, UR11 ;  /* 0x0000000b00047c82 */ /* 0x000fe20008000000 */
[----:B------:R-:W-:Y:S01]  /*2830*/  UIMAD.WIDE.U32 UR10, UR12, UR14, URZ ;  /* 0x0000000e0c0a72a5 */ /* 0x000fe2000f8e00ff */
[----:B------:R-:W-:Y:S01]  /*2840*/  UMOV UR6, UR7 ;  /* 0x0000000700067c82 */ /* 0x000fe20008000000 */
[----:B------:R-:W-:Y:S02]  /*2850*/  USHF.R.U32.HI UR4, URZ, UR20, UR4 ;  /* 0x00000014ff047299 */ /* 0x000fe40008011604 */
[----:B------:R-:W-:-:S02]  /*2860*/  @UP3 USHF.R.U32.HI UR5, URZ, UR15, UR6 ;  /* 0x0000000fff053299 */ /* 0x000fc40008011606 */
[----:B------:R-:W-:Y:S01]  /*2870*/  USHF.R.U32.HI UR17, URZ, UR17, UR8 ;  /* 0x00000011ff117299 */ /* 0x000fe20008011608 */
[----:B------:R-:W-:Y:S01]  /*2880*/  UMOV UR6, UR11 ;  /* 0x0000000b00067c82 */ /* 0x000fe20008000000 */
[----:B------:R-:W-:Y:S02]  /*2890*/  USEL UR4, UR54, UR4, !UP0 ;  /* 0x0000000436047287 */ /* 0x000fe4000c000000 */
[----:B------:R-:W-:Y:S02]  /*28a0*/  @UP3 USHF.R.U32.HI UR12, URZ, UR15, UR6 ;  /* 0x0000000fff0c3299 */ /* 0x000fe40008011606 */
[----:B------:R-:W-:Y:S02]  /*28b0*/  UIMAD UR6, UR39, UR5, URZ ;  /* 0x00000005270672a4 */ /* 0x000fe4000f8e02ff */
[----:B------:R-:W-:Y:S02]  /*28c0*/  USEL UR5, UR55, UR17, !UP2 ;  /* 0x0000001137057287 */ /* 0x000fe4000d000000 */
[----:B------:R-:W-:-:S02]  /*28d0*/  UIMAD UR8, UR39, UR12, URZ ;  /* 0x0000000c270872a4 */ /* 0x000fc4000f8e02ff */
[----:B------:R-:W-:Y:S02]  /*28e0*/  UISETP.GE.AND UP0, UPT, UR4, UR6, UPT ;  /* 0x000000060400728c */ /* 0x000fe4000bf06270 */
[----:B------:R-:W-:Y:S02]  /*28f0*/  UIMAD.WIDE.U32 UR6, UR4, UR14, URZ ;  /* 0x0000000e040672a5 */ /* 0x000fe4000f8e00ff */
[----:B------:R-:W-:Y:S02]  /*2900*/  UISETP.GE.OR UP0, UPT, UR5, UR8, UP0 ;  /* 0x000000080500728c */ /* 0x000fe40008706670 */
[----:B------:R-:W-:Y:S02]  /*2910*/  UIMAD.WIDE.U32 UR8, UR5, UR14, URZ ;  /* 0x0000000e050872a5 */ /* 0x000fe4000f8e00ff */
[----:B------:R-:W-:Y:S01]  /*2920*/  UIADD3 UR10, UPT, UPT, -UR4, URZ, URZ ;  /* 0x000000ff040a7290 */ /* 0x000fe2000fffe1ff */
[----:B------:R-:W-:Y:S02]  /*2930*/  UMOV UR6, UR7 ;  /* 0x0000000700067c82 */ /* 0x000fe40008000000 */
[----:B------:R-:W-:-:S02]  /*2940*/  USHF.R.U32.HI UR6, URZ, UR15, UR6 ;  /* 0x0000000fff067299 */ /* 0x000fc40008011606 */
[----:B------:R-:W-:Y:S02]  /*2950*/  UIMAD UR10, UR18, UR10, UR54 ;  /* 0x0000000a120a72a4 */ /* 0x000fe4000f8e0236 */
[----:B------:R-:W-:Y:S01]  /*2960*/  USEL UR6, UR4, UR6, !UP3 ;  /* 0x0000000604067287 */ /* 0x000fe2000d800000 */
[----:B------:R-:W-:Y:S01]  /*2970*/  @!UP0 UMOV UR7, UR9 ;  /* 0x0000000900078c82 */ /* 0x000fe20008000000 */
[----:B------:R-:W-:Y:S02]  /*2980*/  UIADD3 UR9, UPT, UPT, -UR5, URZ, URZ ;  /* 0x000000ff05097290 */ /* 0x000fe4000fffe1ff */
[----:B------:R-:W-:Y:S02]  /*2990*/  @!UP0 USHF.R.U32.HI UR7, URZ, UR15, UR7 ;  /* 0x0000000fff078299 */ /* 0x000fe40008011607 */
[----:B------:R-:W-:Y:S02]  /*29a0*/  UIADD3 UR8, UPT, UPT, -UR6, URZ, URZ ;  /* 0x000000ff06087290 */ /* 0x000fe4000fffe1ff */
[----:B------:R-:W-:-:S02]  /*29b0*/  @!UP0 USEL UR7, UR5, UR7, !UP3 ;  /* 0x0000000705078287 */ /* 0x000fc4000d800000 */
[----:B------:R-:W-:Y:S02]  /*29c0*/  UIMAD UR8, UR39, UR8, UR4 ;  /* 0x00000008270872a4 */ /* 0x000fe4000f8e0204 */
[----:B------:R-:W-:Y:S02]  /*29d0*/  @!UP0 UIADD3 UR6, UPT, UPT, UR6, -UR7, URZ ;  /* 0x8000000706068290 */ /* 0x000fe4000fffe0ff */
[----:B------:R-:W-:Y:S02]  /*29e0*/  @!UP0 UIMAD UR7, UR8, UR12, UR7 ;  /* 0x0000000c080782a4 */ /* 0x000fe4000f8e0207 */
[----:B------:R-:W-:Y:S02]  /*29f0*/  @!UP0 UIMAD UR4, UR39, UR6, UR5 ;  /* 0x00000006270482a4 */ /* 0x000fe4000f8e0205 */
[----:B------:R-:W-:Y:S02]  /*2a00*/  UIMAD UR6, UR13, UR9, UR55 ;  /* 0x000000090d0672a4 */ /* 0x000fe4000f8e0237 */
[----:B------:R-:W-:Y:S01]  /*2a10*/  UIMAD UR54, UR4, UR18, UR10 ;  /* 0x00000012043672a4 */ /* 0x000fe2000f8e020a */
[----:B------:R-:W-:-:S02]  /*2a20*/  @!UP0 UMOV UR5, UR7 ;  /* 0x0000000700058c82 */ /* 0x000fc40008000000 */
[----:B------:R-:W-:-:S12]  /*2a30*/  UIMAD UR55, UR5, UR13, UR6 ;  /* 0x0000000d053772a4 */ /* 0x000fd8000f8e0206 */
.L_x_31:
        /* <DEDUP_REMOVED lines=20> */
.L_x_32:
[----:B------:R-:W-:Y:S02]  /*2b80*/  R2UR UR5, R82 ;  /* 0x00000000520572ca */ /* 0x000fe400000e0000 */
[----:B------:R-:W-:Y:S02]  /*2b90*/  R2UR UR4, R81 ;  /* 0x00000000510472ca */ /* 0x000fe400000e0000 */
[----:B------:R-:W-:Y:S02]  /*2ba0*/  PLOP3.LUT P1, PT, PT, PT, PT, 0x80, 0x8 ;  /* 0x000000000008781c */ /* 0x000fe40003f2f070 */
[----:B------:R-:W-:-:S07]  /*2bb0*/  LOP3.LUT R2, R2, 0x1, RZ, 0x3c, !PT ;  /* 0x0000000102027812 */ /* 0x000fce00078e3cff */
[----:B------:R-:W-:Y:S02]  /*2bc0*/  UIADD3 UR24, UPT, UPT, UR55, UR5, URZ ;  /* 0x0000000537187290 */ /* 0x000fe4000fffe0ff */
[----:B------:R-:W-:Y:S01]  /*2bd0*/  UIADD3 UR20, UPT, UPT, UR54, UR4, URZ ;  /* 0x0000000436147290 */ /* 0x000fe2000fffe0ff */
[----:B------:R-:W-:Y:S11]  /*2be0*/  BRA.U UP1, `(.L_x_33) ;  /* 0xffffffe9016c7547 */ /* 0x000ff6000b83ffff */
[----:B------:R-:W-:Y:S01]  /*2bf0*/  UIADD3 UR38, UPT, UPT, UR38, 0x60, URZ ;  /* 0x0000006026267890 */ /* 0x000fe2000fffe0ff */
[----:B------:R-:W-:-:S03]  /*2c00*/  MOV R3, UR36 ;  /* 0x0000002400037c02 */ /* 0x000fc60008000f00 */
[----:B------:R-:W-:Y:S01]  /*2c10*/  ULEA UR4, UR37, UR38, 0x3 ;  /* 0x0000002625047291 */ /* 0x000fe2000f8e18ff */
[----:B------:R-:W-:-:S08]  /*2c20*/  SHF.L.U32 R3, R3, 0x1f, RZ ;  /* 0x0000001f03037819 */ /* 0x000fd000000006ff */
[----:B------:R-:W1:Y:S02]  /*2c30*/  SYNCS.PHASECHK.TRANS64.TRYWAIT P0, [UR4], R3 ;  /* 0x00000003ff0075a7 */ /* 0x000e640008001104 */
[----:B-1----:R-:W-:Y:S05]  /*2c40*/  @!P0 BRA `(.L_x_34) ;  /* 0x0000007400d88947 */ /* 0x002fea0003800000 */
.L_x_137:
[----:B------:R-:W-:-:S04]  /*2c50*/  UIADD3 UR4, UPT, UPT, UR37, 0x1, URZ ;  /* 0x0000000125047890 */ /* 0x000fc8000fffe0ff */
[----:B------:R-:W-:-:S04]  /*2c60*/  UISETP.NE.AND UP0, UPT, UR4, 0xc, UPT ;  /* 0x0000000c0400788c */ /* 0x000fc8000bf05270 */
[----:B------:R-:W-:Y:S02]  /*2c70*/  USEL UR5, URZ, 0x1, UP0 ;  /* 0x00000001ff057887 */ /* 0x000fe40008000000 */
[----:B------:R-:W-:Y:S02]  /*2c80*/  USEL UR4, UR4, URZ, UP0 ;  /* 0x000000ff04047287 */ /* 0x000fe40008000000 */
[----:B------:R-:W-:Y:S02]  /*2c90*/  ULOP3.LUT UR6, UR36, UR5, URZ, 0x3c, !UPT ;  /* 0x0000000524067292 */ /* 0x000fe4000f8e3cff */
[----:B------:R-:W-:-:S04]  /*2ca0*/  ULEA UR5, UR4, UR38, 0x3 ;  /* 0x0000002604057291 */ /* 0x000fc8000f8e18ff */
[----:B-1----:R-:W-:-:S04]  /*2cb0*/  MOV R3, UR6 ;  /* 0x0000000600037c02 */ /* 0x002fc80008000f00 */
[----:B------:R-:W-:-:S04]  /*2cc0*/  SHF.L.U32 R3, R3, 0x1f, RZ ;  /* 0x0000001f03037819 */ /* 0x000fc800000006ff */
[----:B------:R-:W1:Y:S02]  /*2cd0*/  SYNCS.PHASECHK.TRANS64.TRYWAIT P0, [UR5], R3 ;  /* 0x00000003ff0075a7 */ /* 0x000e640008001105 */
[----:B-1----:R-:W-:Y:S05]  /*2ce0*/  @!P0 BRA `(.L_x_35) ;  /* 0x0000007400c88947 */ /* 0x002fea0003800000 */
.L_x_139:
        /* <DEDUP_REMOVED lines=10> */
.L_x_141:
        /* <DEDUP_REMOVED lines=10> */
.L_x_143:
        /* <DEDUP_REMOVED lines=10> */
.L_x_145:
        /* <DEDUP_REMOVED lines=10> */
.L_x_147:
        /* <DEDUP_REMOVED lines=10> */
.L_x_149:
        /* <DEDUP_REMOVED lines=10> */
.L_x_151:
        /* <DEDUP_REMOVED lines=10> */
.L_x_153:
        /* <DEDUP_REMOVED lines=10> */
.L_x_155:
        /* <DEDUP_REMOVED lines=10> */
.L_x_157:
[----:B------:R-:W-:-:S04]  /*3290*/  UIADD3 UR4, UPT, UPT, UR4, 0x1, URZ ;  /* 0x0000000104047890 */ /* 0x000fc8000fffe0ff */
[----:B------:R-:W-:-:S04]  /*32a0*/  UISETP.NE.AND UP0, UPT, UR4, 0xc, UPT ;  /* 0x0000000c0400788c */ /* 0x000fc8000bf05270 */
[----:B------:R-:W-:Y:S02]  /*32b0*/  USEL UR5, URZ, 0x1, UP0 ;  /* 0x00000001ff057887 */ /* 0x000fe40008000000 */
[----:B------:R-:W-:Y:S02]  /*32c0*/  USEL UR4, UR4, URZ, UP0 ;  /* 0x000000ff04047287 */ /* 0x000fe40008000000 */
[----:B------:R-:W-:Y:S02]  /*32d0*/  ULOP3.LUT UR5, UR6, UR5, URZ, 0x3c, !UPT ;  /* 0x0000000506057292 */ /* 0x000fe4000f8e3cff */
[----:B------:R-:W-:-:S04]  /*32e0*/  ULEA UR4, UR4, UR38, 0x3 ;  /* 0x0000002604047291 */ /* 0x000fc8000f8e18ff */
[----:B------:R-:W-:Y:S02]  /*32f0*/  IMAD.U32 R2, RZ, RZ, UR5 ;  /* 0x00000005ff027e24 */ /* 0x000fe4000f8e00ff */
[----:B-1----:R-:W-:-:S03]  /*3300*/  MOV R0, UR4 ;  /* 0x0000000400007c02 */ /* 0x002fc60008000f00 */
[----:B------:R-:W-:-:S07]  /*3310*/  SHF.L.U32 R3, R2, 0x1f, RZ ;  /* 0x0000001f02037819 */ /* 0x000fce00000006ff */
.L_x_45:
[----:B-1----:R1:W2:Y:S02]  /*3320*/  SYNCS.PHASECHK.TRANS64.TRYWAIT P0, [R0+URZ], R3 ;  /* 0x00000003000075a7 */ /* 0x0022a400080011ff */
[----:B--2---:R-:W-:Y:S05]  /*3330*/  @!P0 NANOSLEEP.SYNCS 0x989680 ;  /* 0x009896800000895d */ /* 0x004fea0003900000 */
[----:B------:R-:W2:Y:S02]  /*3340*/  @!P0 SYNCS.PHASECHK.TRANS64 P0, [R0+URZ], R3 ;  /* 0x00000003000085a7 */ /* 0x000ea400080010ff */
[----:B--2---:R-:W-:Y:S05]  /*3350*/  @P0 EXIT ;  /* 0x000000000000094d */ /* 0x004fea0003800000 */
[----:B------:R-:W-:Y:S05]  /*3360*/  BRA `(.L_x_45) ;  /* 0xfffffffc00ec7947 */ /* 0x000fea000383ffff */
.L_x_17:
[----:B------:R-:W2:Y:S02]  /*3370*/  S2UR UR4, SR_CgaCtaId ;  /* 0x00000000000479c3 */ /* 0x000ea40000008800 */
[----:B--2---:R-:W-:-:S04]  /*3380*/  UISETP.NE.AND UP0, UPT, UR4, URZ, UPT ;  /* 0x000000ff0400728c */ /* 0x004fc8000bf05270 */
[----:B------:R-:W-:-:S09]  /*3390*/  UISETP.NE.OR UP0, UPT, UR18, 0x1, UP0 ;  /* 0x000000011200788c */ /* 0x000fd20008705670 */
[----:B------:R-:W-:Y:S05]  /*33a0*/  BRA.U UP0, `(.L_x_46) ;  /* 0x0000000100b47547 */ /* 0x000fea000b800000 */
[----:B------:R-:W2:Y:S01]  /*33b0*/  S2UR UR5, SR_CgaCtaId ;  /* 0x00000000000579c3 */ /* 0x000ea20000008800 */
[----:B------:R-:W-:Y:S01]  /*33c0*/  UMOV UR4, 0x400 ;  /* 0x0000040000047882 */ /* 0x000fe20000000000 */
[----:B------:R-:W-:Y:S01]  /*33d0*/  HFMA2 R3, -RZ, RZ, 0, 5.9604644775390625e-08 ;  /* 0x00000001ff037431 */ /* 0x000fe200000001ff */
[----:B------:R-:W-:Y:S01]  /*33e0*/  ISETP.NE.AND P0, PT, R0, RZ, PT ;  /* 0x000000ff0000720c */ /* 0x000fe20003f05270 */
[----:B------:R-:W-:Y:S01]  /*33f0*/  IMAD.MOV.U32 R8, RZ, RZ, RZ ;  /* 0x000000ffff087224 */ /* 0x000fe200078e00ff */
[----:B--2---:R-:W-:-:S04]  /*3400*/  ULEA UR4, UR5, UR4, 0x18 ;  /* 0x0000000405047291 */ /* 0x004fc8000f8ec0ff */
[----:B------:R-:W-:Y:S02]  /*3410*/  UIADD3 UR5, UPT, UPT, UR4, 0x118, URZ ;  /* 0x0000011804057890 */ /* 0x000fe4000fffe0ff */
[----:B------:R-:W-:Y:S02]  /*3420*/  UIADD3 UR8, UPT, UPT, UR4, 0x110, URZ ;  /* 0x0000011004087890 */ /* 0x000fe4000fffe0ff */
[----:B------:R-:W-:-:S12]  /*3430*/  UPRMT UR5, URZ, 0x654, UR5 ;  /* 0x00000654ff057896 */ /* 0x000fd80008000005 */
.L_x_49:
[----:B------:R-:W-:Y:S01]  /*3440*/  SHF.L.U32 R7, R3, 0x1f, RZ ;  /* 0x0000001f03077819 */ /* 0x000fe200000006ff */
[----:B------:R-:W-:Y:S02]  /*3450*/  IMAD.U32 R9, RZ, RZ, UR8 ;  /* 0x00000008ff097e24 */ /* 0x000fe4000f8e00ff */
[----:B------:R-:W-:Y:S01]  /*3460*/  @!P0 IMAD.MOV.U32 R5, RZ, RZ, 0x10 ;  /* 0x00000010ff058424 */ /* 0x000fe200078e00ff */
[----:B------:R-:W2:Y:S02]  /*3470*/  SYNCS.PHASECHK.TRANS64.TRYWAIT P1, [UR4+0x118], R7 ;  /* 0x00011807ff0075a7 */ /* 0x000ea40008021104 */
[----:B------:R-:W-:-:S04]  /*3480*/  PRMT R9, R0, 0x654, R9 ;  /* 0x0000065400097816 */ /* 0x000fc80000000009 */
[----:B------:R-:W-:Y:S01]  /*3490*/  SEL R2, R9, R2, !P0 ;  /* 0x0000000209027207 */ /* 0x000fe20004000000 */
[----:B--2---:R-:W-:Y:S06]  /*34a0*/  @!P1 BRA `(.L_x_47) ;  /* 0x0000007000c89947 */ /* 0x004fec0003800000 */
.L_x_159:
[----:B------:R-:W-:Y:S01]  /*34b0*/  UIADD3 UR6, UPT, UPT, UR4, 0x150, URZ ;  /* 0x0000015004067890 */ /* 0x000fe2000fffe0ff */
[----:B------:R3:W-:Y:S01]  /*34c0*/  @!P0 SYNCS.ARRIVE.TRANS64.RED RZ, [R2+URZ], R5 ;  /* 0x0000000502ff89a7 */ /* 0x0007e200080004ff */
[----:B------:R-:W-:Y:S01]  /*34d0*/  UIADD3 UR7, UPT, UPT, UR4, 0x110, URZ ;  /* 0x0000011004077890 */ /* 0x000fe2000fffe0ff */
[----:B------:R-:W-:-:S08]  /*34e0*/  LOP3.LUT R3, R3, 0x1, RZ, 0x3c, !PT ;  /* 0x0000000103037812 */ /* 0x000fd000078e3cff */
[----:B------:R-:W-:Y:S06]  /*34f0*/  UGETNEXTWORKID.BROADCAST [UR6], [UR7] ;  /* 0x00000000060073ca */ /* 0x000fec0008000100 */
[----:B---3--:R-:W-:-:S04]  /*3500*/  SHF.L.U32 R5, R8, 0x1f, RZ ;  /* 0x0000001f08057819 */ /* 0x008fc800000006ff */
[----:B------:R-:W3:Y:S02]  /*3510*/  SYNCS.PHASECHK.TRANS64.TRYWAIT P1, [UR4+0x110], R5 ;  /* 0x00011005ff0075a7 */ /* 0x000ee40008021104 */
[----:B---3--:R-:W-:Y:S05]  /*3520*/  @!P1 BRA `(.L_x_48) ;  /* 0x0000007000c09947 */ /* 0x008fea0003800000 */
.L_x_161:
[----:B--2---:R-:W2:Y:S01]  /*3530*/  LDS.128 R4, [UR4+0x150] ;  /* 0x00015004ff047984 */ /* 0x004ea20008000c00 */
[----:B------:R-:W-:Y:S01]  /*3540*/  LOP3.LUT R8, R8, 0x1, RZ, 0x3c, !PT ;  /* 0x0000000108087812 */ /* 0x000fe200078e3cff */
[----:B------:R-:W-:Y:S01]  /*3550*/  @!PT LDS RZ, [RZ] ;  /* 0x00000000fffff984 */ /* 0x000fe20000000800 */
[----:B------:R-:W-:Y:S01]  /*3560*/  @!PT LDS RZ, [RZ] ;  /* 0x00000000fffff984 */ /* 0x000fe20000000800 */
[----:B------:R-:W-:Y:S01]  /*3570*/  @!PT LDS RZ, [RZ] ;  /* 0x00000000fffff984 */ /* 0x000fe20000000800 */
[----:B------:R-:W-:Y:S01]  /*3580*/  @!PT LDS RZ, [RZ] ;  /* 0x00000000fffff984 */ /* 0x000fe20000000800 */
[----:B------:R3:W-:Y:S06]  /*3590*/  MEMBAR.ALL.CTA ;  /* 0x0000000000007992 */ /* 0x0007ec0000008000 */
[----:B---3--:R-:W3:Y:S02]  /*35a0*/  FENCE.VIEW.ASYNC.S ;  /* 0x00000000000073c6 */ /* 0x008ee40000000000 */
[----:B---3--:R-:W-:Y:S01]  /*35b0*/  SYNCS.ARRIVE.TRANS64.RED.A1T0 RZ, [UR5], RZ ;  /* 0x000000ffffff79a7 */ /* 0x008fe20008100405 */
[----:B--2---:R-:W-:-:S13]  /*35c0*/  LOP3.LUT P1, RZ, R6, 0x1, RZ, 0xc0, !PT ;  /* 0x0000000106ff7812 */ /* 0x004fda000782c0ff */
[----:B------:R-:W-:Y:S05]  /*35d0*/  @P1 BRA `(.L_x_49) ;  /* 0xfffffffc00981947 */ /* 0x000fea000383ffff */
[----:B------:R-:W-:-:S04]  /*35e0*/  SHF.L.U32 R0, R3, 0x1f, RZ ;  /* 0x0000001f03007819 */ /* 0x000fc800000006ff */
[----:B------:R-:W2:Y:S02]  /*35f0*/  SYNCS.PHASECHK.TRANS64 P0, [UR4+0x118], R0 ;  /* 0x00011800ff0075a7 */ /* 0x000ea40008001004 */
[----:B-12---:R-:W-:Y:S05]  /*3600*/  @P0 EXIT ;  /* 0x000000000000094d */ /* 0x006fea0003800000 */
[----:B------:R-:W-:-:S07]  /*3610*/  MOV R0, UR4 ;  /* 0x0000000400007c02 */ /* 0x000fce0008000f00 */
.L_x_50:
[----:B-1----:R-:W-:-:S04]  /*3620*/  SHF.L.U32 R5, R3, 0x1f, RZ ;  /* 0x0000001f03057819 */ /* 0x002fc800000006ff */
[----:B------:R1:W2:Y:S03]  /*3630*/  SYNCS.PHASECHK.TRANS64.TRYWAIT P0, [R0+URZ+0x118], R5 ;  /* 0x00011805000075a7 */ /* 0x0002a600080011ff */
[----:B--2---:R-:W-:Y:S05]  /*3640*/  @!P0 NANOSLEEP.SYNCS 0x989680 ;  /* 0x009896800000895d */ /* 0x004fea0003900000 */
[----:B------:R-:W2:Y:S02]  /*3650*/  @!P0 SYNCS.PHASECHK.TRANS64 P0, [R0+URZ+0x118], R5 ;  /* 0x00011805000085a7 */ /* 0x000ea400080010ff */
[----:B--2---:R-:W-:Y:S05]  /*3660*/  @P0 EXIT ;  /* 0x000000000000094d */ /* 0x004fea0003800000 */
[----:B------:R-:W-:Y:S05]  /*3670*/  BRA `(.L_x_50) ;  /* 0xfffffffc00e87947 */ /* 0x000fea000383ffff */
.L_x_46:
[----:B------:R-:W-:-:S09]  /*3680*/  UISETP.NE.AND UP0, UPT, UR18, URZ, UPT ;  /* 0x000000ff1200728c */ /* 0x000fd2000bf05270 */
[----:B------:R-:W-:Y:S05]  /*3690*/  BRA.U UP0, `(.L_x_51) ;  /* 0x0000000d00447547 */ /* 0x000fea000b800000 */
[----:B------:R-:W2:Y:S01]  /*36a0*/  S2UR UR7, SR_CgaCtaId ;  /* 0x00000000000779c3 */ /* 0x000ea20000008800 */
[----:B------:R-:W-:Y:S01]  /*36b0*/  UMOV UR4, 0x40 ;  /* 0x0000004000047882 */ /* 0x000fe20000000000 */
[----:B------:R-:W-:Y:S01]  /*36c0*/  NOP ;  /* 0x0000000000007918 */ /* 0x000fe20000000000 */
[----:B------:R-:W-:Y:S01]  /*36d0*/  UMOV UR6, 0x400 ;  /* 0x0000040000067882 */ /* 0x000fe20000000000 */
[----:B--2---:R-:W-:Y:S02]  /*36e0*/  ULEA UR5, UR7, UR4, 0x18 ;  /* 0x0000000407057291 */ /* 0x004fe4000f8ec0ff */
[----:B------:R-:W-:-:S07]  /*36f0*/  ULEA UR6, UR7, UR6, 0x18 ;  /* 0x0000000607067291 */ /* 0x000fce000f8ec0ff */
[----:B------:R-:W2:Y:S02]  /*3700*/  LDS.U8 R0, [UR5+0x1c] ;  /* 0x00001c05ff007984 */ /* 0x000ea40008000000 */
[----:B--2---:R-:W-:-:S13]  /*3710*/  ISETP.NE.AND P0, PT, R0, RZ, PT ;  /* 0x000000ff0000720c */ /* 0x004fda0003f05270 */
[----:B------:R-:W-:Y:S05]  /*3720*/  @P0 BRA `(.L_x_52) ;  /* 0x0000000000580947 */ /* 0x000fea0003800000 */
[----:B------:R-:W-:-:S13]  /*3730*/  ELECT P0, URZ, PT ;  /* 0x0000000000ff782f */ /* 0x000fda0003800000 */
[----:B------:R-:W-:Y:S05]  /*3740*/  @!P0 BRA `(.L_x_53) ;  /* 0x0000000000608947 */ /* 0x000fea0003800000 */
[----:B------:R-:W-:Y:S01]  /*3750*/  UMOV UR4, 0x10 ;  /* 0x0000001000047882 */ /* 0x000fe20000000000 */
[----:B------:R-:W-:Y:S01]  /*3760*/  HFMA2 R0, -RZ, RZ, 0, 5.9604644775390625e-08 ;  /* 0x00000001ff007431 */ /* 0x000fe200000001ff */
[----:B------:R-:W-:-:S03]  /*3770*/  MOV R2, 0xffff ;  /* 0x0000ffff00027802 */ /* 0x000fc60000000f00 */
[----:B------:R-:W-:Y:S04]  /*3780*/  DEPBAR.LE SB2, 0x36 ;  /* 0x0000ad800000791a */ /* 0x000fe80000000000 */
[----:B------:R-:W2:Y:S02]  /*3790*/  UTCATOMSWS.FIND_AND_SET.ALIGN UP0, UR4, UR4 ;  /* 0x00000004000475e3 */ /* 0x000ea40008000800 */
[----:B--2---:R-:W-:Y:S01]  /*37a0*/  MOV R3, UR4 ;  /* 0x0000000400037c02 */ /* 0x004fe20008000f00 */
[----:B------:R-:W-:Y:S06]  /*37b0*/  BRA.U UP0, `(.L_x_54) ;  /* 0x0000000100187547 */ /* 0x000fec000b800000 */
.L_x_55:
[----:B------:R-:W-:Y:S05]  /*37c0*/  NANOSLEEP 0x64 ;  /* 0x000000640000795d */ /* 0x000fea0003800000 */
[----:B------:R-:W-:-:S05]  /*37d0*/  UMOV UR4, 0x10 ;  /* 0x0000001000047882 */ /* 0x000fca0000000000 */
[----:B------:R-:W-:Y:S04]  /*37e0*/  DEPBAR.LE SB2, 0x36 ;  /* 0x0000ad800000791a */ /* 0x000fe80000000000 */
[----:B------:R-:W2:Y:S02]  /*37f0*/  UTCATOMSWS.FIND_AND_SET.ALIGN UP0, UR4, UR4 ;  /* 0x00000004000475e3 */ /* 0x000ea40008000800 */
[----:B--2---:R-:W-:Y:S01]  /*3800*/  MOV R3, UR4 ;  /* 0x0000000400037c02 */ /* 0x004fe20008000f00 */
[----:B------:R-:W-:Y:S05]  /*3810*/  BRA.U !UP0, `(.L_x_55) ;  /* 0xfffffffd08e87547 */ /* 0x000fea000b83ffff */
.L_x_54:
[-C--:B------:R-:W-:Y:S02]  /*3820*/  SHF.L.U32 R2, R2, R3.reuse, RZ ;  /* 0x0000000302027219 */ /* 0x080fe400000006ff */
[----:B------:R-:W-:Y:S01]  /*3830*/  SHF.L.U32 R0, R0, R3, RZ ;  /* 0x0000000300007219 */ /* 0x000fe200000006ff */
[----:B------:R-:W-:Y:S02]  /*3840*/  IMAD.SHL.U32 R3, R3, 0x20, RZ ;  /* 0x0000002003037824 */ /* 0x000fe400078e00ff */
[----:B------:R2:W-:Y:S04]  /*3850*/  ATOMS.OR RZ, [UR5+0x14], R2 ;  /* 0x00001402ffff798c */ /* 0x0005e8000b000005 */
[----:B------:R2:W-:Y:S04]  /*3860*/  ATOMS.OR RZ, [UR5+0x18], R0 ;  /* 0x00001800ffff798c */ /* 0x0005e8000b000005 */
[----:B------:R2:W-:Y:S01]  /*3870*/  STS [UR6+0x160], R3 ;  /* 0x00016003ff007988 */ /* 0x0005e20008000806 */
[----:B------:R-:W-:Y:S05]  /*3880*/  BRA `(.L_x_53) ;  /* 0x0000000000107947 */ /* 0x000fea0003800000 */
.L_x_52:
[----:B------:R-:W-:Y:S02]  /*3890*/  MOV R0, 0xffffffff ;  /* 0xffffffff00007802 */ /* 0x000fe40000000f00 */
[----:B------:R-:W-:-:S03]  /*38a0*/  MOV R2, 0x38d0 ;  /* 0x000038d000027802 */ /* 0x000fc60000000f00 */
[----:B------:R2:W-:Y:S04]  /*38b0*/  STS [UR6+0x160], R0 ;  /* 0x00016000ff007988 */ /* 0x0005e80008000806 */
[----:B-12--5:R-:W-:Y:S05]  /*38c0*/  CALL.REL.NOINC `($__internal_1_$__cuda_sm10x_tcgen05_guardrail_trap_phase_invalid_during_alloc) ;  /* 0x0000007400cc7944 */ /* 0x026fea0003c00000 */
.L_x_53:
[----:B------:R-:W-:Y:S05]  /*38d0*/  WARPSYNC.ALL ;  /* 0x0000000000007948 */ /* 0x000fea0003800000 */
[----:B------:R-:W3:Y:S01]  /*38e0*/  S2UR UR4, SR_CgaCtaId ;  /* 0x00000000000479c3 */ /* 0x000ee20000008800 */
[----:B------:R-:W-:Y:S01]  /*38f0*/  UMOV UR19, 0x400 ;  /* 0x0000040000137882 */ /* 0x000fe20000000000 */
[----:B------:R-:W-:-:S06]  /*3900*/  NOP ;  /* 0x0000000000007918 */ /* 0x000fcc0000000000 */
[----:B------:R-:W-:Y:S06]  /*3910*/  BAR.ARV 0x6, 0xa0 ;  /* 0x0182800000007b1d */ /* 0x000fec0000002000 */
[----:B------:R-:W4:Y:S01]  /*3920*/  LDCU UR5, c[0x0][0x390] ;  /* 0x00007200ff0577ac */ /* 0x000f220008000800 */
[----:B------:R-:W-:Y:S01]  /*3930*/  IMAD.MOV.U32 R8, RZ, RZ, 0x1 ;  /* 0x00000001ff087424 */ /* 0x000fe200078e00ff */
[----:B------:R-:W1:Y:S01]  /*3940*/  LDCU UR8, c[0x0][0x390] ;  /* 0x00007200ff0877ac */ /* 0x000e620008000800 */
[----:B------:R-:W-:Y:S01]  /*3950*/  UMOV UR22, URZ ;  /* 0x000000ff00167c82 */ /* 0x000fe20008000000 */
[----:B------:R-:W-:Y:S01]  /*3960*/  UMOV UR16, URZ ;  /* 0x000000ff00107c82 */ /* 0x000fe20008000000 */
[----:B---3--:R-:W-:Y:S01]  /*3970*/  ULEA UR19, UR4, UR19, 0x18 ;  /* 0x0000001304137291 */ /* 0x008fe2000f8ec0ff */
[----:B------:R-:W-:Y:S01]  /*3980*/  UMOV UR26, 0x0 ;  /* 0x00000000001a7882 */ /* 0x000fe20000000000 */
[----:B------:R-:W-:-:S02]  /*3990*/  UMOV UR27, 0x8218010 ;  /* 0x08218010001b7882 */ /* 0x000fc40000000000 */
[----:B------:R-:W-:Y:S02]  /*39a0*/  UIADD3 UR6, UPT, UPT, UR19, 0x8400, URZ ;  /* 0x0000840013067890 */ /* 0x000fe4000fffe0ff */
[----:B------:R-:W-:Y:S02]  /*39b0*/  UIADD3 UR7, UPT, UPT, UR19, 0x20400, URZ ;  /* 0x0002040013077890 */ /* 0x000fe4000fffe0ff */
[----:B----4-:R-:W-:Y:S01]  /*39c0*/  UIADD3 UR5, UPT, UPT, UR5, 0x1f, URZ ;  /* 0x0000001f05057890 */ /* 0x010fe2000fffe0ff */
[----:B------:R-:W2:Y:S01]  /*39d0*/  LDS R9, [UR19+0x160] ;  /* 0x00016013ff097984 */ /* 0x000ea20008000800 */
[----:B------:R-:W-:Y:S02]  /*39e0*/  USHF.R.U32.HI UR6, URZ, 0x4, UR6 ;  /* 0x00000004ff067899 */ /* 0x000fe40008011606 */
[----:B------:R-:W-:Y:S02]  /*39f0*/  USHF.R.S32.HI UR4, URZ, 0x1f, UR5 ;  /* 0x0000001fff047899 */ /* 0x000fe40008011405 */
[----:B------:R-:W-:-:S02]  /*3a00*/  UIADD3 UR30, UPT, UPT, UR19, 0x118, URZ ;  /* 0x00000118131e7890 */ /* 0x000fc4000fffe0ff */
[----:B------:R-:W-:Y:S02]  /*3a10*/  ULEA.HI UR4, UR4, UR5, URZ, 0x5 ;  /* 0x0000000504047291 */ /* 0x000fe4000f8f28ff */
[----:B------:R-:W-:Y:S02]  /*3a20*/  ULOP3.LUT UR20, UR6, 0x3fff, URZ, 0xc0, !UPT ;  /* 0x00003fff06147892 */ /* 0x000fe4000f8ec0ff */
[----:B------:R-:W-:Y:S02]  /*3a30*/  USHF.R.S32.HI UR28, URZ, 0x5, UR4 ;  /* 0x00000005ff1c7899 */ /* 0x000fe40008011404 */
[----:B------:R-:W-:Y:S02]  /*3a40*/  USHF.R.U32.HI UR4, URZ, 0x4, UR7 ;  /* 0x00000004ff047899 */ /* 0x000fe40008011607 */
[----:B------:R-:W-:Y:S02]  /*3a50*/  UISETP.LT.AND UP0, UPT, UR28, 0x1, UPT ;  /* 0x000000011c00788c */ /* 0x000fe4000bf01270 */
[----:B------:R-:W-:-:S02]  /*3a60*/  ULOP3.LUT UR4, UR4, 0x3fff, URZ, 0xc0, !UPT ;  /* 0x00003fff04047892 */ /* 0x000fc4000f8ec0ff */
[----:B------:R-:W-:Y:S02]  /*3a70*/  USEL UR29, UR28, 0x1, !UP0 ;  /* 0x000000011c1d7887 */ /* 0x000fe4000c000000 */
[----:B------:R-:W-:Y:S02]  /*3a80*/  UPRMT UR30, URZ, 0x654, UR30 ;  /* 0x00000654ff1e7896 */ /* 0x000fe4000800001e */
[----:B------:R-:W-:Y:S02]  /*3a90*/  ULOP3.LUT UR20, UR20, 0x1000000, URZ, 0xfc, !UPT ;  /* 0x0100000014147892 */ /* 0x000fe4000f8efcff */
[----:B------:R-:W-:Y:S02]  /*3aa0*/  ULOP3.LUT UR21, UR4, 0x1000000, URZ, 0xfc, !UPT ;  /* 0x0100000004157892 */ /* 0x000fe4000f8efcff */
[----:B------:R-:W-:Y:S02]  /*3ab0*/  UIADD3 UR29, UPT, UPT, -UR29, URZ, URZ ;  /* 0x000000ff1d1d7290 */ /* 0x000fe4000fffe1ff */
[----:B-1----:R-:W-:Y:S01]  /*3ac0*/  UISETP.GE.AND UP4, UPT, UR8, 0x1, UPT ;  /* 0x000000010800788c */ /* 0x002fe2000bf86270 */
[----:B------:R-:W-:Y:S01]  /*3ad0*/  UMOV UR24, 0x0 ;  /* 0x0000000000187882 */ /* 0x000fe20000000000 */
[----:B------:R-:W-:Y:S01]  /*3ae0*/  UMOV UR25, 0x8218010 ;  /* 0x0821801000197882 */ /* 0x000fe20000000000 */
[C---:B--2---:R-:W-:Y:S01]  /*3af0*/  VIADD R3, R9.reuse, 0x80 ;  /* 0x0000008009037836 */ /* 0x044fe20000000000 */
[----:B------:R-:W-:-:S04]  /*3b00*/  LOP3.LUT R2, R9, 0xffff, RZ, 0xc0, !PT ;  /* 0x0000ffff09027812 */ /* 0x000fc800078ec0ff */
[----:B------:R-:W-:-:S05]  /*3b10*/  LOP3.LUT R3, R3, 0xffff, RZ, 0xc0, !PT ;  /* 0x0000ffff03037812 */ /* 0x000fca00078ec0ff */
[----:B------:R1:W-:Y:S02]  /*3b20*/  STL.64 [R1], R2 ;  /* 0x0000000201007387 */ /* 0x0003e40000100a00 */
[----:B-1----:R-:W-:-:S07]  /*3b30*/  CS2R R2, SRZ ;  /* 0x0000000000027805 */ /* 0x002fce000001ff00 */
.L_x_62:
[----:B-1----:R-:W-:-:S04]  /*3b40*/  SHF.L.U32 R5, R3, 0x1f, RZ ;  /* 0x0000001f03057819 */ /* 0x002fc800000006ff */
[----:B------:R-:W1:Y:S02]  /*3b50*/  SYNCS.PHASECHK.TRANS64.TRYWAIT P0, [UR19+0x110], R5 ;  /* 0x00011005ff0075a7 */ /* 0x000e640008001113 */
[----:B-12-4-:R-:W-:Y:S05]  /*3b60*/  @!P0 BRA `(.L_x_56) ;  /* 0x0000006c00488947 */ /* 0x016fea0003800000 */
.L_x_163:
[----:B-1----:R-:W1:Y:S01]  /*3b70*/  LDS.128 R4, [UR19+0x150] ;  /* 0x00015013ff047984 */ /* 0x002e620008000c00 */
[----:B------:R-:W-:Y:S01]  /*3b80*/  ULEA UR23, UR22, UR19, 0x3 ;  /* 0x0000001316177291 */ /* 0x000fe2000f8e18ff */
[----:B------:R-:W-:Y:S01]  /*3b90*/  SHF.L.U32 R0, R8, 0x1f, RZ ;  /* 0x0000001f08007819 */ /* 0x000fe200000006ff */
[----:B------:R-:W-:Y:S01]  /*3ba0*/  @!PT LDS RZ, [RZ] ;  /* 0x00000000fffff984 */ /* 0x000fe20000000800 */
[----:B------:R-:W-:Y:S01]  /*3bb0*/  @!PT LDS RZ, [RZ] ;  /* 0x00000000fffff984 */ /* 0x000fe20000000800 */
[----:B------:R-:W-:Y:S01]  /*3bc0*/  @!PT LDS RZ, [RZ] ;  /* 0x00000000fffff984 */ /* 0x000fe20000000800 */
[----:B------:R-:W-:Y:S01]  /*3bd0*/  @!PT LDS RZ, [RZ] ;  /* 0x00000000fffff984 */ /* 0x000fe20000000800 */
[----:B------:R2:W-:Y:S06]  /*3be0*/  MEMBAR.ALL.CTA ;  /* 0x0000000000007992 */ /* 0x0005ec0000008000 */
[----:B--2---:R-:W2:Y:S02]  /*3bf0*/  FENCE.VIEW.ASYNC.S ;  /* 0x00000000000073c6 */ /* 0x004ea40000000000 */
[----:B--2---:R-:W-:Y:S01]  /*3c00*/  SYNCS.ARRIVE.TRANS64.RED.A1T0 RZ, [UR30], RZ ;  /* 0x000000ffffff79a7 */ /* 0x004fe2000810041e */
[----:B------:R-:W2:Y:S01]  /*3c10*/  SYNCS.PHASECHK.TRANS64.TRYWAIT P0, [UR23+0x130], R0 ;  /* 0x00013000ff0075a7 */ /* 0x000ea20008001117 */
[----:B-1----:R-:W-:Y:S01]  /*3c20*/  LOP3.LUT P2, RZ, R6, 0x1, RZ, 0xc0, !PT ;  /* 0x0000000106ff7812 */ /* 0x002fe2000784c0ff */
[----:B--2---:R-:W-:-:S12]  /*3c30*/  @!P0 BRA `(.L_x_57) ;  /* 0x0000006c002c8947 */ /* 0x004fd80003800000 */
.L_x_165:
[----:B------:R-:W-:Y:S05]  /*3c40*/  BRA.U !UP4, `(.L_x_58) ;  /* 0x000000010cc87547 */ /* 0x000fea000b800000 */
[----:B-1----:R-:W-:Y:S01]  /*3c50*/  IMAD.U32 R0, RZ, RZ, UR22 ;  /* 0x00000016ff007e24 */ /* 0x002fe2000f8e00ff */
[----:B------:R-:W-:-:S04]  /*3c60*/  ULEA UR4, UR16, UR19, 0x3 ;  /* 0x0000001310047291 */ /* 0x000fc8000f8e18ff */
[----:B------:R-:W-:Y:S02]  /*3c70*/  LEA R4, R0, R1, 0x2 ;  /* 0x0000000100047211 */ /* 0x000fe400078e10ff */
[----:B------:R-:W-:-:S04]  /*3c80*/  SHF.L.U32 R0, R2, 0x1f, RZ ;  /* 0x0000001f02007819 */ /* 0x000fc800000006ff */
[----:B------:R-:W5:Y:S01]  /*3c90*/  LDL R4, [R4] ;  /* 0x0000000004047983 */ /* 0x000f620000100800 */
[----:B------:R1:W2:Y:S01]  /*3ca0*/  SYNCS.PHASECHK.TRANS64.TRYWAIT P1, [UR4], R0 ;  /* 0x00000000ff0075a7 */ /* 0x0002a20008021104 */
[----:B------:R-:W-:Y:S01]  /*3cb0*/  UPLOP3.LUT UP2, UPT, UPT, UPT, UPT, 0x40, 0x4 ;  /* 0x000000000004789c */ /* 0x000fe20003f4e870 */
[----:B------:R-:W-:Y:S01]  /*3cc0*/  UMOV UR18, UR29 ;  /* 0x0000001d00127c82 */ /* 0x000fe20008000000 */
[----:B------:R-:W-:Y:S01]  /*3cd0*/  UMOV UR17, UR28 ;  /* 0x0000001c00117c82 */ /* 0x000fe20008000000 */
[----:B------:R-:W-:-:S08]  /*3ce0*/  UMOV UR5, UR16 ;  /* 0x0000001000057c82 */ /* 0x000fd00008000000 */
.L_x_61:
[----:B------:R-:W-:Y:S02]  /*3cf0*/  UIADD3 UR18, UPT, UPT, UR18, 0x1, URZ ;  /* 0x0000000112127890 */ /* 0x000fe4000fffe0ff */
[----:B------:R-:W-:Y:S02]  /*3d00*/  ULEA UR15, UR5, UR19, 0x3 ;  /* 0x00000013050f7291 */ /* 0x000fe4000f8e18ff */
[----:B------:R-:W-:Y:S01]  /*3d10*/  UISETP.NE.AND UP3, UPT, UR18, URZ, UPT ;  /* 0x000000ff1200728c */ /* 0x000fe2000bf65270 */
[----:B--234-:R-:W-:Y:S10]  /*3d20*/  @P1 BRA `(.L_x_59) ;  /* 0x00000000000c1947 */ /* 0x01cff40003800000 */
[----:B------:R-:W-:Y:S04]  /*3d30*/  SHF.L.U32 R5, R2, 0x1f, RZ ;  /* 0x0000001f02057819 */ /* 0x000fe800000006ff */
[----:B------:R-:W2:Y:S02]  /*3d40*/  SYNCS.PHASECHK.TRANS64.TRYWAIT P0, [UR15], R5 ;  /* 0x00000005ff0075a7 */ /* 0x000ea4000800110f */
[----:B--2---:R-:W-:Y:S05]  /*3d50*/  @!P0 BRA `(.L_x_60) ;  /* 0x0000006800fc8947 */ /* 0x004fea0003800000 */
.L_x_59:
[----:B------:R-:W-:Y:S01]  /*3d60*/  UISETP.NE.AND UP0, UPT, UR17, 0x1, UPT ;  /* 0x000000011100788c */ /* 0x000fe2000bf05270 */
[----:B------:R-:W-:Y:S01]  /*3d70*/  PLOP3.LUT P1, PT, PT, PT, PT, 0x80, 0x8 ;  /* 0x000000000008781c */ /* 0x000fe20003f2f070 */
[----:B------:R-:W-:Y:S02]  /*3d80*/  UIADD3 UR4, UPT, UPT, UR5, 0x1, URZ ;  /* 0x0000000105047890 */ /* 0x000fe4000fffe0ff */
[----:B------:R-:W-:Y:S02]  /*3d90*/  ULEA UR10, UR5, UR21, 0x9 ;  /* 0x00000015050a7291 */ /* 0x000fe4000f8e48ff */
[----:B------:R-:W-:Y:S01]  /*3da0*/  UISETP.NE.AND UP1, UPT, UR4, 0xc, UPT ;  /* 0x0000000c0400788c */ /* 0x000fe2000bf25270 */
[----:B------:R-:W-:Y:S01]  /*3db0*/  PLOP3.LUT P0, PT, PT, PT, UP0, 0x80, 0x8 ;  /* 0x000000000008781c */ /* 0x000fe20003f0f008 */
[----:B------:R-:W-:Y:S02]  /*3dc0*/  ULEA UR8, UR5, UR20, 0x9 ;  /* 0x0000001405087291 */ /* 0x000fe4000f8e48ff */
[----:B------:R-:W-:Y:S02]  /*3dd0*/  USEL UR6, URZ, 0x1, UP1 ;  /* 0x00000001ff067887 */ /* 0x000fe40008800000 */
[----:B------:R-:W-:Y:S02]  /*3de0*/  USEL UR16, UR4, URZ, UP1 ;  /* 0x000000ff04107287 */ /* 0x000fe40008800000 */
[----:B------:R-:W-:Y:S02]  /*3df0*/  UIADD3 UR12, UPT, UPT, UR10, 0x80, URZ ;  /* 0x000000800a0c7890 */ /* 0x000fe4000fffe0ff */
[----:B------:R-:W-:Y:S01]  /*3e00*/  @UP0 ULEA UR4, UR16, UR19, 0x3 ;  /* 0x0000001310040291 */ /* 0x000fe2000f8e18ff */
[----:B------:R-:W-:Y:S01]  /*3e10*/  LOP3.LUT R2, R2, UR6, RZ, 0x3c, !PT ;  /* 0x0000000602027c12 */ /* 0x000fe2000f8e3cff */
[----:B------:R-:W-:Y:S01]  /*3e20*/  UIADD3 UR6, UPT, UPT, UR8, 0x80, URZ ;  /* 0x0000008008067890 */ /* 0x000fe2000fffe0ff */
[----:B------:R-:W-:Y:S02]  /*3e30*/  UMOV UR11, 0x40004040 ;  /* 0x40004040000b7882 */ /* 0x000fe40000000000 */
[----:B-1----:R-:W-:Y:S01]  /*3e40*/  @P0 SHF.L.U32 R0, R2, 0x1f, RZ ;  /* 0x0000001f02000819 */ /* 0x002fe200000006ff */
[----:B------:R-:W-:Y:S01]  /*3e50*/  UMOV UR9, 0x40004040 ;  /* 0x4000404000097882 */ /* 0x000fe20000000000 */
[----:B------:R-:W-:Y:S01]  /*3e60*/  UMOV UR13, 0x40004040 ;  /* 0x40004040000d7882 */ /* 0x000fe20000000000 */
[----:B------:R-:W-:Y:S01]  /*3e70*/  UMOV UR7, 0x40004040 ;  /* 0x4000404000077882 */ /* 0x000fe20000000000 */
[----:B------:R3:W4:Y:S01]  /*3e80*/  @P0 SYNCS.PHASECHK.TRANS64.TRYWAIT P1, [UR4], R0 ;  /* 0x00000000ff0005a7 */ /* 0x0007220008021104 */
[----:B------:R-:W-:Y:S11]  /*3e90*/  ELECT P0, URZ, PT ;  /* 0x0000000000ff782f */ /* 0x000ff60003800000 */
[----:B------:R-:W-:Y:S02]  /*3ea0*/  @!UPT UIADD3 URZ, UPT, UPT, URZ, URZ, URZ ;  /* 0x000000fffffff290 */ /* 0x000fe4000fffe0ff */
[C---:B-----5:R-:W-:Y:S02]  /*3eb0*/  @P0 R2UR.BROADCAST UR5, R4.reuse ;  /* 0x00000000040502ca */ /* 0x060fe400008e0000 */
[----:B------:R-:W-:Y:S11]  /*3ec0*/  ELECT P0, URZ, PT ;  /* 0x0000000000ff782f */ /* 0x000ff60003800000 */
[----:B------:R-:W-:Y:S02]  /*3ed0*/  @!UPT UIADD3 URZ, UPT, UPT, URZ, URZ, URZ ;  /* 0x000000fffffff290 */ /* 0x000fe4000fffe0ff */
[----:B------:R-:W-:Y:S01]  /*3ee0*/  @P0 R2UR.BROADCAST UR14, R4 ;  /* 0x00000000040e02ca */ /* 0x000fe200008e0000 */
[----:B------:R-:W-:Y:S02]  /*3ef0*/  UIADD3 UR4, UPT, UPT, UR15, 0x60, URZ ;  /* 0x000000600f047890 */ /* 0x000fe4000fffe0ff */
[----:B------:R-:W-:Y:S01]  /*3f00*/  UIADD3 UR17, UPT, UPT, UR17, -0x1, URZ ;  /* 0xffffffff11117890 */ /* 0x000fe2000fffe0ff */
[----:B------:R1:W-:Y:S01]  /*3f10*/  UTCHMMA gdesc[UR8], gdesc[UR10], tmem[UR5], tmem[UR26], idesc[UR27], UP2 ;  /* 0x00ff1a0a080075ea */ /* 0x0003e20009000005 */
[----:B------:R-:W-:Y:S08]  /*3f20*/  UPLOP3.LUT UP2, UPT, UPT, UPT, UPT, 0x80, 0x8 ;  /* 0x000000000008789c */ /* 0x000ff00003f4f070 */
[----:B------:R3:W-:Y:S01]  /*3f30*/  UTCHMMA gdesc[UR6], gdesc[UR12], tmem[UR14], tmem[UR24], idesc[UR25], UPT ;  /* 0x00ff180c060075ea */ /* 0x0007e2000b80000e */
[----:B------:R3:W-:Y:S01]  /*3f40*/  UTCBAR [UR4], URZ ;  /* 0x000000ff040073e9 */ /* 0x0007e200080000ff */
[----:B-1----:R-:W-:Y:S01]  /*3f50*/  UMOV UR5, UR16 ;  /* 0x0000001000057c82 */ /* 0x002fe20008000000 */
[----:B------:R-:W-:Y:S05]  /*3f60*/  BRA.U UP3, `(.L_x_61) ;  /* 0xfffffffd03607547 */ /* 0x000fea000b83ffff */
.L_x_58:
[----:B---3--:R-:W-:Y:S01]  /*3f70*/  UIADD3 UR4, UPT, UPT, UR22, 0x1, URZ ;  /* 0x0000000116047890 */ /* 0x008fe2000fffe0ff */
[----:B------:R-:W-:Y:S01]  /*3f80*/  LOP3.LUT R3, R3, 0x1, RZ, 0x3c, !PT ;  /* 0x0000000103037812 */ /* 0x000fe200078e3cff */
[----:B------:R-:W-:Y:S02]  /*3f90*/  UIADD3 UR5, UPT, UPT, UR23, 0x120, URZ ;  /* 0x0000012017057890 */ /* 0x000fe4000fffe0ff */
[----:B------:R-:W-:-:S04]  /*3fa0*/  UISETP.NE.AND UP0, UPT, UR4, 0x2, UPT ;  /* 0x000000020400788c */ /* 0x000fc8000bf05270 */
[----:B------:R-:W-:Y:S02]  /*3fb0*/  USEL UR6, URZ, 0x1, UP0 ;  /* 0x00000001ff067887 */ /* 0x000fe40008000000 */
[----:B------:R-:W-:Y:S01]  /*3fc0*/  USEL UR22, UR4, URZ, UP0 ;  /* 0x000000ff04167287 */ /* 0x000fe20008000000 */
[----:B------:R2:W-:Y:S03]  /*3fd0*/  UTCBAR [UR5], URZ ;  /* 0x000000ff050073e9 */ /* 0x0005e600080000ff */
[----:B------:R-:W-:Y:S01]  /*3fe0*/  LOP3.LUT R8, R8, UR6, RZ, 0x3c, !PT ;  /* 0x0000000608087c12 */ /* 0x000fe2000f8e3cff */
[----:B------:R-:W-:Y:S07]  /*3ff0*/  @P2 BRA `(.L_x_62) ;  /* 0xfffffff800d02947 */ /* 0x000fee000383ffff */
[----:B------:R-:W3:Y:S01]  /*4000*/  S2UR UR6, SR_CgaCtaId ;  /* 0x00000000000679c3 */ /* 0x000ee20000008800 */
[----:B------:R-:W-:Y:S01]  /*4010*/  ELECT P0, URZ, PT ;  /* 0x0000000000ff782f */ /* 0x000fe20003800000 */
[----:B-1----:R-:W-:Y:S01]  /*4020*/  IMAD.MOV.U32 R0, RZ, RZ, 0x1 ;  /* 0x00000001ff007424 */ /* 0x002fe200078e00ff */
[----:B------:R-:W-:Y:S01]  /*4030*/  UIADD3 UR19, UPT, UPT, UR19, 0x130, URZ ;  /* 0x0000013013137890 */ /* 0x000fe2000fffe0ff */
[----:B------:R-:W-:Y:S01]  /*4040*/  SHF.L.U32 R3, R8, 0x1f, RZ ;  /* 0x0000001f08037819 */ /* 0x000fe200000006ff */
[----:B------:R-:W-:-:S03]  /*4050*/  UMOV UR4, 0x40 ;  /* 0x0000004000047882 */ /* 0x000fc60000000000 */
[----:B------:R-:W-:Y:S01]  /*4060*/  UVIRTCOUNT.DEALLOC.SMPOOL 0x80 ;  /* 0x000000800000784c */ /* 0x000fe20000000000 */
[----:B---3--:R-:W-:Y:S02]  /*4070*/  ULEA UR6, UR6, UR4, 0x18 ;  /* 0x0000000406067291 */ /* 0x008fe4000f8ec0ff */
[----:B------:R-:W-:-:S07]  /*4080*/  ULEA UR4, UR22, UR19, 0x3 ;  /* 0x0000001316047291 */ /* 0x000fce000f8e18ff */
[----:B------:R1:W-:Y:S02]  /*4090*/  @P0 STS.U8 [UR6+0x1c], R0 ;  /* 0x00001c00ff000988 */ /* 0x0003e40008000006 */
[----:B------:R-:W3:Y:S02]  /*40a0*/  SYNCS.PHASECHK.TRANS64.TRYWAIT P0, [UR4], R3 ;  /* 0x00000003ff0075a7 */ /* 0x000ee40008001104 */
[----:B-1-3--:R-:W-:Y:S05]  /*40b0*/  @!P0 BRA `(.L_x_63) ;  /* 0x00000068003c8947 */ /* 0x00afea0003800000 */
.L_x_168:
[----:B------:R-:W-:-:S04]  /*40c0*/  UIADD3 UR4, UPT, UPT, UR22, 0x1, URZ ;  /* 0x0000000116047890 */ /* 0x000fc8000fffe0ff */
[----:B------:R-:W-:-:S04]  /*40d0*/  UISETP.NE.AND UP0, UPT, UR4, 0x2, UPT ;  /* 0x000000020400788c */ /* 0x000fc8000bf05270 */
[----:B--2---:R-:W-:Y:S02]  /*40e0*/  USEL UR5, URZ, 0x1, UP0 ;  /* 0x00000001ff057887 */ /* 0x004fe40008000000 */
[----:B------:R-:W-:-:S04]  /*40f0*/  USEL UR4, UR4, URZ, UP0 ;  /* 0x000000ff04047287 */ /* 0x000fc80008000000 */
[----:B------:R-:W-:Y:S01]  /*4100*/  ULEA UR4, UR4, UR19, 0x3 ;  /* 0x0000001304047291 */ /* 0x000fe2000f8e18ff */
[----:B-1----:R-:W-:-:S04]  /*4110*/  LOP3.LUT R3, R8, UR5, RZ, 0x3c, !PT ;  /* 0x0000000508037c12 */ /* 0x002fc8000f8e3cff */
[----:B------:R-:W-:-:S04]  /*4120*/  SHF.L.U32 R3, R3, 0x1f, RZ ;  /* 0x0000001f03037819 */ /* 0x000fc800000006ff */
[----:B------:R-:W1:Y:S02]  /*4130*/  SYNCS.PHASECHK.TRANS64.TRYWAIT P0, [UR4], R3 ;  /* 0x00000003ff0075a7 */ /* 0x000e640008001104 */
[----:B-1----:R-:W-:Y:S05]  /*4140*/  @!P0 BRA `(.L_x_64) ;  /* 0x0000006800308947 */ /* 0x002fea0003800000 */
.L_x_170:
[----:B------:R-:W-:Y:S01]  /*4150*/  NOP ;  /* 0x0000000000007918 */ /* 0x000fe20000000000 */
[----:B-1----:R-:W1:Y:S01]  /*4160*/  LDS R0, [UR6+0x14] ;  /* 0x00001406ff007984 */ /* 0x002e620008000800 */
[----:B------:R-:W-:Y:S01]  /*4170*/  LOP3.LUT R2, R9, 0xffff, RZ, 0xc0, !PT ;  /* 0x0000ffff09027812 */ /* 0x000fe200078ec0ff */
[----:B------:R-:W-:Y:S02]  /*4180*/  IMAD.MOV.U32 R3, RZ, RZ, 0xffff ;  /* 0x0000ffffff037424 */ /* 0x000fe400078e00ff */
[----:B------:R-:W-:Y:S01]  /*4190*/  IMAD.MOV.U32 R5, RZ, RZ, 0x1 ;  /* 0x00000001ff057424 */ /* 0x000fe200078e00ff */
[----:B------:R-:W-:-:S04]  /*41a0*/  SHF.R.U32.HI R2, RZ, 0x5, R2 ;  /* 0x00000005ff027819 */ /* 0x000fc80000011602 */
[-C--:B------:R-:W-:Y:S02]  /*41b0*/  SHF.L.U32 R3, R3, R2.reuse, RZ ;  /* 0x0000000203037219 */ /* 0x080fe400000006ff */
[----:B------:R-:W-:Y:S02]  /*41c0*/  SHF.L.U32 R5, R5, R2, RZ ;  /* 0x0000000205057219 */ /* 0x000fe400000006ff */
[----:B-1----:R-:W-:-:S04]  /*41d0*/  LOP3.LUT R0, R0, R3, RZ, 0xc0, !PT ;  /* 0x0000000300007212 */ /* 0x002fc800078ec0ff */
[----:B------:R-:W-:-:S13]  /*41e0*/  ISETP.NE.AND P0, PT, R0, R3, PT ;  /* 0x000000030000720c */ /* 0x000fda0003f05270 */
[----:B------:R-:W-:Y:S05]  /*41f0*/  @P0 BRA `(.L_x_65) ;  /* 0x00000000005c0947 */ /* 0x000fea0003800000 */
[----:B------:R-:W1:Y:S02]  /*4200*/  LDS R0, [UR6+0x18] ;  /* 0x00001806ff007984 */ /* 0x000e640008000800 */
[----:B-1----:R-:W-:-:S04]  /*4210*/  LOP3.LUT R0, R0, R5, RZ, 0xc0, !PT ;  /* 0x0000000500007212 */ /* 0x002fc800078ec0ff */
[----:B------:R-:W-:-:S13]  /*4220*/  ISETP.NE.AND P0, PT, R0, R5, PT ;  /* 0x000000050000720c */ /* 0x000fda0003f05270 */
[----:B------:R-:W-:Y:S05]  /*4230*/  @P0 BRA `(.L_x_66) ;  /* 0x0000000000400947 */ /* 0x000fea0003800000 */
[----:B------:R-:W-:Y:S01]  /*4240*/  R2UR UR4, R3 ;  /* 0x00000000030472ca */ /* 0x000fe200000e0000 */
[----:B------:R-:W1:Y:S01]  /*4250*/  S2R R2, SR_LANEID ;  /* 0x0000000000027919 */ /* 0x000e620000000000 */
[----:B------:R-:W-:-:S04]  /*4260*/  LOP3.LUT R5, RZ, R5, RZ, 0x33, !PT ;  /* 0x00000005ff057212 */ /* 0x000fc800078e33ff */
[----:B------:R-:W2:Y:S07]  /*4270*/  REDUX UR7, R5 ;  /* 0x00000000050773c4 */ /* 0x000eae0000000000 */
[----:B------:R-:W-:-:S03]  /*4280*/  ULOP3.LUT UR5, URZ, UR4, URZ, 0x33, !UPT ;  /* 0x00000004ff057292 */ /* 0x000fc6000f8e33ff */
[----:B------:R-:W-:Y:S02]  /*4290*/  VOTEU.ANY UR4, UPT, PT ;  /* 0x0000000000047886 */ /* 0x000fe400038e0100 */
[----:B------:R-:W-:Y:S01]  /*42a0*/  UFLO.U32 UR4, UR4 ;  /* 0x00000004000472bd */ /* 0x000fe200080e0000 */
[----:B------:R-:W-:-:S04]  /*42b0*/  IMAD.U32 R0, RZ, RZ, UR5 ;  /* 0x00000005ff007e24 */ /* 0x000fc8000f8e00ff */
[----:B------:R-:W3:Y:S02]  /*42c0*/  REDUX UR8, R0 ;  /* 0x00000000000873c4 */ /* 0x000ee40000000000 */
[----:B------:R1:W-:Y:S02]  /*42d0*/  UTCATOMSWS.AND URZ, UR5 ;  /* 0x0000000500ff79e3 */ /* 0x0003e40008000000 */
[----:B-1----:R-:W-:Y:S01]  /*42e0*/  ISETP.EQ.U32.AND P0, PT, R2, UR4, PT ;  /* 0x0000000402007c0c */ /* 0x002fe2000bf02070 */
[----:B--2---:R-:W-:Y:S02]  /*42f0*/  IMAD.U32 R2, RZ, RZ, UR7 ;  /* 0x00000007ff027e24 */ /* 0x004fe4000f8e00ff */
[----:B---3--:R-:W-:-:S10]  /*4300*/  IMAD.U32 R3, RZ, RZ, UR8 ;  /* 0x00000008ff037e24 */ /* 0x008fd4000f8e00ff */
[----:B------:R1:W-:Y:S04]  /*4310*/  @P0 ATOMS.AND RZ, [UR6+0x14], R3 ;  /* 0x00001403ffff098c */ /* 0x0003e8000a800006 */
[----:B------:R1:W-:Y:S01]  /*4320*/  @P0 ATOMS.AND RZ, [UR6+0x18], R2 ;  /* 0x00001802ffff098c */ /* 0x0003e2000a800006 */
[----:B------:R-:W-:Y:S05]  /*4330*/  BRA `(.L_x_67) ;  /* 0x0000000000147947 */ /* 0x000fea0003800000 */
.L_x_66:
[----:B------:R-:W-:Y:S02]  /*4340*/  MOV R2, 0x4360 ;  /* 0x0000436000027802 */ /* 0x000fe40000000f00 */
[----:B----45:R-:W-:Y:S05]  /*4350*/  CALL.REL.NOINC `($__internal_0_$__cuda_sm10x_tcgen05_guardrail_trap_col_being_dealloced_not_returned_by_alloc) ;  /* 0x0000006c001c7944 */ /* 0x030fea0003c00000 */
[----:B------:R-:W-:Y:S05]  /*4360*/  BRA `(.L_x_67) ;  /* 0x0000000000087947 */ /* 0x000fea0003800000 */
.L_x_65:
[----:B------:R-:W-:Y:S02]  /*4370*/  MOV R2, 0x4390 ;  /* 0x0000439000027802 */ /* 0x000fe40000000f00 */
[----:B----45:R-:W-:Y:S05]  /*4380*/  CALL.REL.NOINC `($__internal_2_$__cuda_sm10x_tcgen05_guardrail_trap_unallocated_columns_being_dealloced) ;  /* 0x0000006c00287944 */ /* 0x030fea0003c00000 */
.L_x_67:
[----:B------:R-:W-:Y:S01]  /*4390*/  NOP ;  /* 0x0000000000007918 */ /* 0x000fe20000000000 */
[----:B------:R-:W-:Y:S05]  /*43a0*/  EXIT ;  /* 0x000000000000794d */ /* 0x000fea0003800000 */
.L_x_51:
[----:B------:R-:W2:Y:S01]  /*43b0*/  LDCU UR5, c[0x0][0x384] ;  /* 0x00007080ff0577ac */ /* 0x000ea20008000800 */
[----:B------:R-:W-:Y:S02]  /*43c0*/  UISETP.NE.OR UP0, UPT, UR18, 0x3, !UP3 ;  /* 0x000000031200788c */ /* 0x000fe4000df05670 */
[----:B--2---:R-:W-:-:S07]  /*43d0*/  UIADD3 UR5, UPT, UPT, UR5, 0x7f, URZ ;  /* 0x0000007f05057890 */ /* 0x004fce000fffe0ff */
[----:B------:R-:W-:Y:S05]  /*43e0*/  BRA.U UP0, `(.L_x_68) ;  /* 0x0000001500807547 */ /* 0x000fea000b800000 */
[----:B------:R-:W-:Y:S01]  /*43f0*/  USHF.R.S32.HI UR4, URZ, 0x1f, UR5 ;  /* 0x0000001fff047899 */ /* 0x000fe20008011405 */
[----:B------:R-:W2:Y:S01]  /*4400*/  S2UR UR12, SR_CgaCtaId ;  /* 0x00000000000c79c3 */ /* 0x000ea20000008800 */
[----:B------:R-:W3:Y:S01]  /*4410*/  LDCU UR50, c[0x0][0x370] ;  /* 0x00006e00ff3277ac */ /* 0x000ee20008000800 */
[----:B------:R-:W-:Y:S01]  /*4420*/  R2UR UR55, R81 ;  /* 0x00000000513772ca */ /* 0x000fe200000e0000 */
[----:B------:R-:W-:Y:S01]  /*4430*/  IMAD.MOV.U32 R10, RZ, RZ, 0x1 ;  /* 0x00000001ff0a7424 */ /* 0x000fe200078e00ff */
[----:B------:R-:W-:Y:S01]  /*4440*/  R2UR UR54, R82 ;  /* 0x00000000523672ca */ /* 0x000fe200000e0000 */
[----:B------:R-:W-:Y:S01]  /*4450*/  ULEA.HI UR4, UR4, UR5, URZ, 0x7 ;  /* 0x0000000504047291 */ /* 0x000fe2000f8f38ff */
[----:B------:R-:W-:Y:S01]  /*4460*/  IMAD.MOV.U32 R8, RZ, RZ, RZ ;  /* 0x000000ffff087224 */ /* 0x000fe200078e00ff */
[----:B------:R-:W3:Y:S01]  /*4470*/  LDCU.128 UR44, c[0x0][0xb10] ;  /* 0x00016200ff2c77ac */ /* 0x000ee20008000c00 */
[----:B------:R-:W4:Y:S01]  /*4480*/  LDC.64 R14, c[0x0][0x348] ;  /* 0x0000d200ff0e7b82 */ /* 0x000f220000000a00 */
[----:B------:R-:W-:Y:S01]  /*4490*/  USHF.R.S32.HI UR40, URZ, 0x7, UR4 ;  /* 0x00000007ff287899 */ /* 0x000fe20008011404 */
[----:B------:R-:W1:Y:S05]  /*44a0*/  LDCU UR48, c[0x0][0x374] ;  /* 0x00006e80ff3077ac */ /* 0x000e6a0008000800 */
[----:B------:R-:W-:Y:S01]  /*44b0*/  IMAD.U32 R2, RZ, RZ, UR40 ;  /* 0x00000028ff027e24 */ /* 0x000fe2000f8e00ff */
[----:B------:R-:W2:Y:S04]  /*44c0*/  LDCU.64 UR4, c[0x0][0x888] ;  /* 0x00011100ff0477ac */ /* 0x000ea80008000a00 */
[----:B------:R-:W-:Y:S01]  /*44d0*/  IABS R0, R2 ;  /* 0x0000000200007213 */ /* 0x000fe20000000000 */
[----:B------:R-:W1:Y:S03]  /*44e0*/  LDCU.64 UR42, c[0x0][0x890] ;  /* 0x00011200ff2a77ac */ /* 0x000e660008000a00 */
[----:B------:R-:W-:Y:S01]  /*44f0*/  R2UR UR38, R0 ;  /* 0x00000000002672ca */ /* 0x000fe200000e0000 */
[----:B------:R-:W4:Y:S01]  /*4500*/  LDCU UR30, c[0x0][0xb0c] ;  /* 0x00016180ff1e77ac */ /* 0x000f220008000800 */
[----:B------:R-:W4:Y:S01]  /*4510*/  LDCU UR64, c[0x0][0xb20] ;  /* 0x00016400ff4077ac */ /* 0x000f220008000800 */
[----:B------:R-:W4:Y:S10]  /*4520*/  LDCU UR41, c[0x0][0x388] ;  /* 0x00007100ff2977ac */ /* 0x000f340008000800 */
[----:B------:R-:W4:Y:S01]  /*4530*/  I2F.RP R3, UR38 ;  /* 0x0000002600037d06 */ /* 0x000f220008209400 */
[----:B--2---:R-:W-:Y:S01]  /*4540*/  UISETP.NE.U32.AND UP0, UPT, UR4, URZ, UPT ;  /* 0x000000ff0400728c */ /* 0x004fe2000bf05070 */
[----:B------:R-:W2:Y:S03]  /*4550*/  LDCU UR4, c[0x0][0xb30] ;  /* 0x00016600ff0477ac */ /* 0x000ea60008000800 */
[----:B------:R-:W-:Y:S01]  /*4560*/  UISETP.NE.AND.EX UP0, UPT, UR5, URZ, UPT, UP0 ;  /* 0x000000ff0500728c */ /* 0x000fe2000bf05300 */
[----:B------:R-:W-:Y:S01]  /*4570*/  UMOV UR31, 0x400 ;  /* 0x00000400001f7882 */ /* 0x000fe20000000000 */
[----:B---3--:R-:W-:-:S02]  /*4580*/  UIMAD.WIDE.U32 UR8, UR50, UR44, URZ ;  /* 0x0000002c320872a5 */ /* 0x008fc4000f8e00ff */
[----:B-1----:R-:W-:Y:S01]  /*4590*/  UIMAD.WIDE.U32 UR10, UR48, UR47, URZ ;  /* 0x0000002f300a72a5 */ /* 0x002fe2000f8e00ff */
[----:B------:R-:W-:Y:S01]  /*45a0*/  UMOV UR6, URZ ;  /* 0x000000ff00067c82 */ /* 0x000fe20008000000 */
[----:B----4-:R-:W1:Y:S01]  /*45b0*/  MUFU.RCP R0, R3 ;  /* 0x0000000300007308 */ /* 0x010e620000001000 */
[----:B------:R-:W-:Y:S02]  /*45c0*/  ULEA UR31, UR12, UR31, 0x18 ;  /* 0x0000001f0c1f7291 */ /* 0x000fe4000f8ec0ff */
[----:B------:R-:W-:Y:S02]  /*45d0*/  UP2UR UR62, UPR, URZ, 0x1 ;  /* 0x00000001ff3e7883 */ /* 0x000fe40008000000 */
[----:B------:R-:W-:Y:S02]  /*45e0*/  UISETP.NE.AND UP0, UPT, UR39, 0x1, UPT ;  /* 0x000000012700788c */ /* 0x000fe4000bf05270 */
[----:B------:R-:W-:Y:S02]  /*45f0*/  UISETP.NE.U32.AND UP0, UPT, UR42, URZ, UPT ;  /* 0x000000ff2a00728c */ /* 0x000fe4000bf05070 */
[----:B------:R-:W-:-:S02]  /*4600*/  UIADD3 UR58, UPT, UPT, UR31, 0xd8, URZ ;  /* 0x000000d81f3a7890 */ /* 0x000fc4000fffe0ff */
[----:B------:R-:W-:Y:S02]  /*4610*/  UIADD3 UR56, UPT, UPT, UR31, 0x118, URZ ;  /* 0x000001181f387890 */ /* 0x000fe4000fffe0ff */
[----:B------:R-:W-:Y:S02]  /*4620*/  UIADD3 UR33, UPT, UPT, UR31, 0xc0, URZ ;  /* 0x000000c01f217890 */ /* 0x000fe4000fffe0ff */
[----:B------:R-:W-:Y:S01]  /*4630*/  UIADD3 UR25, UPT, UPT, UR31, 0xc8, URZ ;  /* 0x000000c81f197890 */ /* 0x000fe2000fffe0ff */
[----:B-1----:R-:W-:Y:S01]  /*4640*/  VIADD R0, R0, 0xffffffe ;  /* 0x0ffffffe00007836 */ /* 0x002fe20000000000 */
[----:B------:R-:W-:Y:S02]  /*4650*/  UIADD3 UR17, UPT, UPT, UR31, 0xd0, URZ ;  /* 0x000000d01f117890 */ /* 0x000fe4000fffe0ff */
[----:B------:R-:W-:Y:S01]  /*4660*/  UISETP.GE.AND UP3, UPT, UR39, 0x1, UPT ;  /* 0x000000012700788c */ /* 0x000fe2000bf66270 */
[----:B------:R-:W-:Y:S02]  /*4670*/  UMOV UR53, UR9 ;  /* 0x0000000900357c82 */ /* 0x000fe40008000000 */
[----:B------:R-:W1:Y:S01]  /*4680*/  F2I.FTZ.U32.TRUNC.NTZ R0, R0 ;  /* 0x0000000000007305 */ /* 0x000e62000021f000 */
[----:B------:R-:W-:Y:S01]  /*4690*/  UMOV UR52, UR11 ;  /* 0x0000000b00347c82 */ /* 0x000fe20008000000 */
[----:B------:R-:W-:-:S02]  /*46a0*/  UISETP.NE.AND UP3, UPT, UR30, 0x1, UPT ;  /* 0x000000011e00788c */ /* 0x000fc4000bf65270 */
[----:B------:R-:W-:Y:S02]  /*46b0*/  UISETP.NE.AND.EX UP5, UPT, UR43, URZ, UPT, UP0 ;  /* 0x000000ff2b00728c */ /* 0x000fe4000bfa5300 */
[----:B------:R-:W-:Y:S01]  /*46c0*/  UPLOP3.LUT UP2, UPT, UPT, UPT, UPT, 0x40, 0x4 ;  /* 0x000000000004789c */ /* 0x000fe20003f4e870 */
[----:B------:R-:W3:Y:S01]  /*46d0*/  LDCU.64 UR22, c[0x0][0xb28] ;  /* 0x00016500ff1677ac */ /* 0x000ee20008000a00 */
[----:B------:R-:W-:Y:S02]  /*46e0*/  UPRMT UR58, UR12, 0x654, UR58 ;  /* 0x000006540c3a7896 */ /* 0x000fe4000800003a */
[----:B------:R-:W-:Y:S01]  /*46f0*/  UPRMT UR56, URZ, 0x654, UR56 ;  /* 0x00000654ff387896 */ /* 0x000fe20008000038 */
[----:B-1----:R-:W-:Y:S01]  /*4700*/  R2UR UR7, R0 ;  /* 0x00000000000772ca */ /* 0x002fe200000e0000 */
[----:B------:R-:W-:Y:S01]  /*4710*/  UPRMT UR61, UR12, 0x654, UR33 ;  /* 0x000006540c3d7896 */ /* 0x000fe20008000021 */
[----:B------:R-:W-:Y:S01]  /*4720*/  IABS R0, R2 ;  /* 0x0000000200007213 */ /* 0x000fe20000000000 */
[----:B------:R-:W-:Y:S01]  /*4730*/  IMAD.MOV.U32 R2, RZ, RZ, 0x2000 ;  /* 0x00002000ff027424 */ /* 0x000fe200078e00ff */
[----:B------:R-:W-:-:S02]  /*4740*/  UPRMT UR60, UR12, 0x654, UR25 ;  /* 0x000006540c3c7896 */ /* 0x000fc40008000019 */
[----:B------:R-:W-:Y:S01]  /*4750*/  UPRMT UR59, UR12, 0x654, UR17 ;  /* 0x000006540c3b7896 */ /* 0x000fe20008000011 */
[----:B------:R-:W-:Y:S01]  /*4760*/  IMAD.MOV R0, RZ, RZ, -R0 ;  /* 0x000000ffff007224 */ /* 0x000fe200078e0a00 */
[----:B------:R-:W-:Y:S02]  /*4770*/  USHF.R.U32.HI UR53, URZ, UR45, UR53 ;  /* 0x0000002dff357299 */ /* 0x000fe40008011635 */
[----:B------:R-:W-:Y:S02]  /*4780*/  USHF.R.U32.HI UR52, URZ, UR64, UR52 ;  /* 0x00000040ff347299 */ /* 0x000fe40008011634 */
[----:B------:R-:W-:Y:S01]  /*4790*/  R2UR UR57, R0 ;  /* 0x00000000003972ca */ /* 0x000fe200000e0000 */
[----:B------:R-:W-:Y:S02]  /*47a0*/  UIADD3 UR5, UPT, UPT, URZ, -UR7, URZ ;  /* 0x80000007ff057290 */ /* 0x000fe4000fffe0ff */
[----:B------:R-:W-:Y:S02]  /*47b0*/  UISETP.NE.AND UP3, UPT, UR46, 0x1, UPT ;  /* 0x000000012e00788c */ /* 0x000fe4000bf65270 */
[----:B------:R-:W-:-:S02]  /*47c0*/  UIMAD UR5, UR5, UR38, URZ ;  /* 0x00000026050572a4 */ /* 0x000fc4000f8e02ff */
[----:B--2---:R-:W-:Y:S02]  /*47d0*/  UISETP.NE.AND UP4, UPT, UR4, 0x1, UPT ;  /* 0x000000010400788c */ /* 0x004fe4000bf85270 */
[----:B------:R-:W-:Y:S02]  /*47e0*/  UIMAD.WIDE.U32 UR6, UR7, UR5, UR6 ;  /* 0x00000005070672a5 */ /* 0x000fe4000f8e0006 */
[----:B------:R-:W-:Y:S02]  /*47f0*/  UISETP.NE.AND UP0, UPT, UR41, URZ, UPT ;  /* 0x000000ff2900728c */ /* 0x000fe4000bf05270 */
[----:B------:R-:W-:-:S03]  /*4800*/  UISETP.NE.AND UP6, UPT, UR40, URZ, UPT ;  /* 0x000000ff2800728c */ /* 0x000fc6000bfc5270 */
[----:B---3--:R-:W-:-:S08]  /*4810*/  UMOV UR51, UR7 ;  /* 0x0000000700337c82 */ /* 0x008fd00008000000 */
.L_x_79:
[----:B------:R-:W-:Y:S04]  /*4820*/  SHF.L.U32 R3, R8, 0x1f, RZ ;  /* 0x0000001f08037819 */ /* 0x000fe800000006ff */
[----:B-1----:R-:W1:Y:S02]  /*4830*/  SYNCS.PHASECHK.TRANS64.TRYWAIT P0, [UR31+0x110], R3 ;  /* 0x00011003ff0075a7 */ /* 0x002e64000800111f */
[----:B-1----:R-:W-:Y:S05]  /*4840*/  @!P0 BRA `(.L_x_69) ;  /* 0x0000006000888947 */ /* 0x002fea0003800000 */
.L_x_172:
[----:B------:R-:W2:Y:S01]  /*4850*/  LDS.128 R4, [UR31+0x150] ;  /* 0x0001501fff047984 */ /* 0x000ea20008000c00 */
[----:B------:R-:W-:Y:S01]  /*4860*/  UISETP.GE.AND UP0, UPT, UR39, 0x1, UPT ;  /* 0x000000012700788c */ /* 0x000fe2000bf06270 */
[----:B------:R-:W-:Y:S01]  /*4870*/  @!PT LDS RZ, [RZ] ;  /* 0x00000000fffff984 */ /* 0x000fe20000000800 */
[----:B------:R-:W-:Y:S01]  /*4880*/  @!PT LDS RZ, [RZ] ;  /* 0x00000000fffff984 */ /* 0x000fe20000000800 */
[----:B------:R-:W-:Y:S01]  /*4890*/  @!PT LDS RZ, [RZ] ;  /* 0x00000000fffff984 */ /* 0x000fe20000000800 */
[----:B------:R-:W-:Y:S01]  /*48a0*/  @!PT LDS RZ, [RZ] ;  /* 0x00000000fffff984 */ /* 0x000fe20000000800 */
[----:B------:R3:W-:Y:S06]  /*48b0*/  MEMBAR.ALL.CTA ;  /* 0x0000000000007992 */ /* 0x0007ec0000008000 */
[----:B---3--:R-:W3:Y:S02]  /*48c0*/  FENCE.VIEW.ASYNC.S ;  /* 0x00000000000073c6 */ /* 0x008ee40000000000 */
[----:B---3--:R-:W-:Y:S01]  /*48d0*/  SYNCS.ARRIVE.TRANS64.RED.A1T0 RZ, [UR56], RZ ;  /* 0x000000ffffff79a7 */ /* 0x008fe20008100438 */
[----:B--2---:R-:W-:Y:S11]  /*48e0*/  LOP3.LUT P0, RZ, R6, 0x1, RZ, 0xc0, !PT ;  /* 0x0000000106ff7812 */ /* 0x004ff6000780c0ff */
[----:B------:R-:W-:Y:S02]  /*48f0*/  @!UPT UIADD3 URZ, UPT, UPT, URZ, URZ, URZ ;  /* 0x000000fffffff290 */ /* 0x000fe4000fffe0ff */
[----:B------:R-:W-:Y:S01]  /*4900*/  VOTEU.ANY UP3, P0 ;  /* 0x0000000000ff7886 */ /* 0x000fe20000060100 */
[----:B------:R-:W-:Y:S11]  /*4910*/  PLOP3.LUT P0, PT, PT, PT, UP3, 0x80, 0x8 ;  /* 0x000000000008781c */ /* 0x000ff60003f0f038 */
[----:B------:R-:W-:Y:S02]  /*4920*/  @!UPT UIADD3 URZ, UPT, UPT, URZ, URZ, URZ ;  /* 0x000000fffffff290 */ /* 0x000fe4000fffe0ff */
[----:B-1----:R-:W-:Y:S02]  /*4930*/  @P0 MOV R3, R4 ;  /* 0x0000000400030202 */ /* 0x002fe40000000f00 */
[----:B------:R-:W-:Y:S02]  /*4940*/  @P0 LOP3.LUT R0, R5, 0xffff, RZ, 0xc0, !PT ;  /* 0x0000ffff05000812 */ /* 0x000fe400078ec0ff */
[----:B------:R-:W-:Y:S02]  /*4950*/  @P0 R2UR UR5, R3 ;  /* 0x00000000030502ca */ /* 0x000fe400000e0000 */
[----:B------:R-:W-:Y:S11]  /*4960*/  @P0 R2UR UR4, R0 ;  /* 0x00000000000402ca */ /* 0x000ff600000e0000 */
[----:B------:R-:W-:Y:S02]  /*4970*/  @UP3 UMOV UR15, UR5 ;  /* 0x00000005000f3c82 */ /* 0x000fe40008000000 */
[----:B------:R-:W-:Y:S01]  /*4980*/  @UP3 UMOV UR14, UR4 ;  /* 0x00000004000e3c82 */ /* 0x000fe20008000000 */
[----:B------:R-:W-:Y:S05]  /*4990*/  BRA.U !UP0, `(.L_x_70) ;  /* 0x0000000108c07547 */ /* 0x000fea000b800000 */
[----:B------:R-:W-:Y:S02]  /*49a0*/  UIMAD.WIDE.U32 UR8, UR14, UR47, URZ ;  /* 0x0000002f0e0872a5 */ /* 0x000fe4000f8e00ff */
[----:B------:R-:W-:Y:S02]  /*49b0*/  UP2UR UR16, UPR, URZ, 0x4 ;  /* 0x00000004ff107883 */ /* 0x000fe40008000000 */
[----:B------:R-:W-:Y:S02]  /*49c0*/  UISETP.NE.AND UP2, UPT, UR46, 0x1, UPT ;  /* 0x000000012e00788c */ /* 0x000fe4000bf45270 */
[----:B------:R-:W-:Y:S02]  /*49d0*/  UIMAD.WIDE.U32 UR10, UR15, UR44, URZ ;  /* 0x0000002c0f0a72a5 */ /* 0x000fe4000f8e00ff */
[----:B------:R-:W-:Y:S02]  /*49e0*/  USEL UR4, UR48, UR52, !UP2 ;  /* 0x0000003430047287 */ /* 0x000fe4000d000000 */
[----:B------:R-:W-:Y:S02]  /*49f0*/  UISETP.NE.AND UP0, UPT, UR30, 0x1, UPT ;  /* 0x000000011e00788c */ /* 0x000fe4000bf05270 */
[----:B------:R-:W-:Y:S02]  /*4a00*/  UP2UR UR21, UPR, URZ, 0x2 ;  /* 0x00000002ff157883 */ /* 0x000fe40008000000 */
[----:B------:R-:W-:Y:S02]  /*4a10*/  UISETP.NE.AND UP1, UPT, UR39, 0x1, UPT ;  /* 0x000000012700788c */ /* 0x000fe4000bf25270 */
[----:B------:R-:W-:Y:S02]  /*4a20*/  UIMAD.WIDE.U32 UR12, UR4, UR22, URZ ;  /* 0x00000016040c72a5 */ /* 0x000fe4000f8e00ff */
[----:B------:R-:W-:Y:S01]  /*4a30*/  USEL UR7, UR50, UR53, !UP0 ;  /* 0x0000003532077287 */ /* 0x000fe2000c000000 */
[----:B------:R-:W-:Y:S02]  /*4a40*/  UMOV UR5, UR9 ;  /* 0x0000000900057c82 */ /* 0x000fe40008000000 */
[----:B------:R-:W-:Y:S02]  /*4a50*/  USHF.R.U32.HI UR6, URZ, UR64, UR5 ;  /* 0x00000040ff067299 */ /* 0x000fe40008011605 */
[----:B------:R-:W-:Y:S02]  /*4a60*/  UIMAD.WIDE.U32 UR18, UR7, UR22, URZ ;  /* 0x00000016071272a5 */ /* 0x000fe4000f8e00ff */
[----:B------:R-:W-:Y:S02]  /*4a70*/  USEL UR6, UR14, UR6, !UP2 ;  /* 0x000000060e067287 */ /* 0x000fe4000d000000 */
[----:B------:R-:W-:Y:S01]  /*4a80*/  UISETP.NE.AND UP2, UPT, UR16, URZ, UPT ;  /* 0x000000ff1000728c */ /* 0x000fe2000bf45270 */
[----:B------:R-:W-:Y:S01]  /*4a90*/  UMOV UR5, UR11 ;  /* 0x0000000b00057c82 */ /* 0x000fe20008000000 */
[----:B------:R-:W-:Y:S02]  /*4aa0*/  UIMAD.WIDE.U32 UR10, UR6, UR22, URZ ;  /* 0x00000016060a72a5 */ /* 0x000fe4000f8e00ff */
[----:B------:R-:W-:Y:S03]  /*4ab0*/  USHF.R.U32.HI UR8, URZ, UR45, UR5 ;  /* 0x0000002dff087299 */ /* 0x000fe60008011605 */
[----:B------:R-:W-:Y:S02]  /*4ac0*/  UMOV UR5, UR13 ;  /* 0x0000000d00057c82 */ /* 0x000fe40008000000 */
[----:B------:R-:W-:Y:S03]  /*4ad0*/  @UP1 USHF.R.U32.HI UR4, URZ, UR23, UR5 ;  /* 0x00000017ff041299 */ /* 0x000fe60008011605 */
[----:B------:R-:W-:Y:S01]  /*4ae0*/  UMOV UR5, UR19 ;  /* 0x0000001300057c82 */ /* 0x000fe20008000000 */
[----:B------:R-:W-:Y:S02]  /*4af0*/  UIMAD UR4, UR39, UR4, URZ ;  /* 0x00000004270472a4 */ /* 0x000fe4000f8e02ff */
[----:B------:R-:W-:Y:S02]  /*4b00*/  @UP1 USHF.R.U32.HI UR7, URZ, UR23, UR5 ;  /* 0x00000017ff071299 */ /* 0x000fe40008011605 */
[----:B------:R-:W-:Y:S02]  /*4b10*/  USEL UR5, UR15, UR8, !UP0 ;  /* 0x000000080f057287 */ /* 0x000fe4000c000000 */
[----:B------:R-:W-:Y:S02]  /*4b20*/  UIMAD UR8, UR39, UR7, URZ ;  /* 0x00000007270872a4 */ /* 0x000fe4000f8e02ff */
[----:B------:R-:W-:Y:S03]  /*4b30*/  UISETP.GE.AND UP0, UPT, UR6, UR4, UPT ;  /* 0x000000040600728c */ /* 0x000fe6000bf06270 */
[----:B------:R-:W-:Y:S01]  /*4b40*/  UMOV UR4, UR11 ;  /* 0x0000000b00047c82 */ /* 0x000fe20008000000 */
[----:B------:R-:W-:Y:S02]  /*4b50*/  UISETP.GE.OR UP0, UPT, UR5, UR8, UP0 ;  /* 0x000000080500728c */ /* 0x000fe40008706670 */
[----:B------:R-:W-:Y:S02]  /*4b60*/  USHF.R.U32.HI UR4, URZ, UR23, UR4 ;  /* 0x00000017ff047299 */ /* 0x000fe40008011604 */
[----:B------:R-:W-:Y:S02]  /*4b70*/  UIMAD.WIDE.U32 UR8, UR5, UR22, URZ ;  /* 0x00000016050872a5 */ /* 0x000fe4000f8e00ff */
[----:B------:R-:W-:Y:S04]  /*4b80*/  USEL UR10, UR6, UR4, !UP1 ;  /* 0x00000004060a7287 */ /* 0x000fe8000c800000 */
[----:B------:R-:W-:Y:S01]  /*4b90*/  UIADD3 UR11, UPT, UPT, -UR10, URZ, URZ ;  /* 0x000000ff0a0b7290 */ /* 0x000fe2000fffe1ff */
[----:B------:R-:W-:Y:S02]  /*4ba0*/  @!UP0 UMOV UR4, UR9 ;  /* 0x0000000900048c82 */ /* 0x000fe40008000000 */
[----:B------:R-:W-:Y:S02]  /*4bb0*/  @!UP0 USHF.R.U32.HI UR4, URZ, UR23, UR4 ;  /* 0x00000017ff048299 */ /* 0x000fe40008011604 */
[----:B------:R-:W-:Y:S02]  /*4bc0*/  UIMAD UR8, UR39, UR11, UR6 ;  /* 0x0000000b270872a4 */ /* 0x000fe4000f8e0206 */
[----:B------:R-:W-:Y:S02]  /*4bd0*/  @!UP0 USEL UR4, UR5, UR4, !UP1 ;  /* 0x0000000405048287 */ /* 0x000fe4000c800000 */
[----:B------:R-:W-:Y:S02]  /*4be0*/  UISETP.NE.AND UP1, UPT, UR21, URZ, UPT ;  /* 0x000000ff1500728c */ /* 0x000fe4000bf25270 */
[----:B------:R-:W-:Y:S02]  /*4bf0*/  @!UP0 UIMAD UR8, UR7, UR8, UR4 ;  /* 0x00000008070882a4 */ /* 0x000fe4000f8e0204 */
[----:B------:R-:W-:Y:S02]  /*4c00*/  @!UP0 UIADD3 UR9, UPT, UPT, UR10, -UR4, URZ ;  /* 0x800000040a098290 */ /* 0x000fe4000fffe0ff */
[----:B------:R-:W-:Y:S02]  /*4c10*/  UIADD3 UR4, UPT, UPT, -UR5, URZ, URZ ;  /* 0x000000ff05047290 */ /* 0x000fe4000fffe1ff */
[----:B------:R-:W-:Y:S02]  /*4c20*/  UIADD3 UR7, UPT, UPT, -UR6, URZ, URZ ;  /* 0x000000ff06077290 */ /* 0x000fe4000fffe1ff */
[----:B------:R-:W-:Y:S02]  /*4c30*/  @!UP0 UIMAD UR6, UR9, UR39, UR5 ;  /* 0x00000027090682a4 */ /* 0x000fe4000f8e0205 */
[----:B------:R-:W-:Y:S02]  /*4c40*/  UIMAD UR15, UR30, UR4, UR15 ;  /* 0x000000041e0f72a4 */ /* 0x000fe4000f8e020f */
[----:B------:R-:W-:Y:S01]  /*4c50*/  UIMAD UR4, UR46, UR7, UR14 ;  /* 0x000000072e0472a4 */ /* 0x000fe2000f8e020e */
[----:B------:R-:W-:Y:S02]  /*4c60*/  @!UP0 UMOV UR5, UR8 ;  /* 0x0000000800058c82 */ /* 0x000fe40008000000 */
[----:B------:R-:W-:Y:S02]  /*4c70*/  UIMAD UR15, UR5, UR30, UR15 ;  /* 0x0000001e050f72a4 */ /* 0x000fe4000f8e020f */
[----:B------:R-:W-:Y:S11]  /*4c80*/  UIMAD UR14, UR6, UR46, UR4 ;  /* 0x0000002e060e72a4 */ /* 0x000ff6000f8e0204 */
[----:B------:R-:W-:Y:S01]  /*4c90*/  @!UPT UIADD3 URZ, UPT, UPT, URZ, URZ, URZ ;  /* 0x000000fffffff290 */ /* 0x000fe2000fffe0ff */
.L_x_70:
[----:B------:R-:W1:Y:S01]  /*4ca0*/  @!UP4 LDCU.128 UR8, c[0x0][0xb10] ;  /* 0x00016200ff08c7ac */ /* 0x000e620008000c00 */
[----:B------:R-:W-:Y:S04]  /*4cb0*/  MOV R0, UR20 ;  /* 0x0000001400007c02 */ /* 0x000fe80008000f00 */
[----:B------:R-:W-:Y:S01]  /*4cc0*/  IABS R0, R0 ;  /* 0x0000000000007213 */ /* 0x000fe20000000000 */
[----:B------:R-:W2:Y:S01]  /*4cd0*/  @!UP4 LDCU UR5, c[0x0][0xb0c] ;  /* 0x00016180ff05c7ac */ /* 0x000ea20008000800 */
[----:B------:R-:W3:Y:S01]  /*4ce0*/  @!UP4 LDCU UR4, c[0x0][0xb20] ;  /* 0x00016400ff04c7ac */ /* 0x000ee20008000800 */
[----:B-1----:R-:W-:Y:S04]  /*4cf0*/  UIMAD.WIDE.U32 UR6, UR15, UR8, URZ ;  /* 0x000000080f0672a5 */ /* 0x002fe8000f8e00ff */
[----:B------:R-:W-:Y:S02]  /*4d00*/  @!UP4 USHF.R.U32.HI UR7, URZ, UR9, UR7 ;  /* 0x00000009ff07c299 */ /* 0x000fe40008011607 */
[----:B------:R-:W-:Y:S02]  /*4d10*/  UIMAD.WIDE.U32 UR8, UR14, UR11, URZ ;  /* 0x0000000b0e0872a5 */ /* 0x000fe4000f8e00ff */
[----:B--2---:R-:W-:Y:S04]  /*4d20*/  @!UP4 UISETP.NE.AND UP0, UPT, UR5, 0x1, UPT ;  /* 0x000000010500c88c */ /* 0x004fe8000bf05270 */
[----:B------:R-:W-:Y:S02]  /*4d30*/  @!UP4 USEL UR7, UR15, UR7, !UP0 ;  /* 0x000000070f07c287 */ /* 0x000fe4000c000000 */
[----:B------:R-:W-:Y:S01]  /*4d40*/  @!UP4 UISETP.NE.AND UP0, UPT, UR10, 0x1, UPT ;  /* 0x000000010a00c88c */ /* 0x000fe2000bf05270 */
[----:B------:R-:W-:Y:S02]  /*4d50*/  @!UP4 UMOV UR6, UR9 ;  /* 0x000000090006cc82 */ /* 0x000fe40008000000 */
[----:B---3--:R-:W-:Y:S04]  /*4d60*/  @!UP4 USHF.R.U32.HI UR6, URZ, UR4, UR6 ;  /* 0x00000004ff06c299 */ /* 0x008fe80008011606 */
[----:B------:R-:W-:Y:S04]  /*4d70*/  @!UP4 USEL UR6, UR14, UR6, !UP0 ;  /* 0x000000060e06c287 */ /* 0x000fe8000c000000 */
[----:B------:R-:W-:Y:S02]  /*4d80*/  @!UP4 UIADD3 UR4, UPT, UPT, -UR7, UR6, URZ ;  /* 0x000000060704c290 */ /* 0x000fe4000fffe1ff */
[----:B------:R-:W-:Y:S02]  /*4d90*/  @!UP4 UIADD3 UR6, UPT, UPT, UR7, -UR6, URZ ;  /* 0x800000060706c290 */ /* 0x000fe4000fffe0ff */
[----:B------:R-:W-:Y:S02]  /*4da0*/  @!UP4 UIMAD UR15, UR4, UR5, UR15 ;  /* 0x00000005040fc2a4 */ /* 0x000fe4000f8e020f */
[----:B------:R-:W-:Y:S01]  /*4db0*/  @!UP4 UIMAD UR14, UR6, UR10, UR14 ;  /* 0x0000000a060ec2a4 */ /* 0x000fe2000f8e020e */
[----:B------:R-:W-:Y:S11]  /*4dc0*/  BRA.U UP2, `(.L_x_71) ;  /* 0x0000000102107547 */ /* 0x000ff6000b800000 */
[----:B------:R-:W-:Y:S04]  /*4dd0*/  MOV R3, UR63 ;  /* 0x0000003f00037c02 */ /* 0x000fe80008000f00 */
[----:B------:R-:W-:Y:S04]  /*4de0*/  SHF.L.U32 R12, R3, 0x1f, RZ ;  /* 0x0000001f030c7819 */ /* 0x000fe800000006ff */
[----:B------:R-:W1:Y:S02]  /*4df0*/  SYNCS.PHASECHK.TRANS64.TRYWAIT P1, [UR31+0x108], R12 ;  /* 0x0001080cff0075a7 */ /* 0x000e64000802111f */
[----:B-1----:R-:W-:Y:S05]  /*4e00*/  @!P1 BRA `(.L_x_72) ;  /* 0x0000005c00309947 */ /* 0x002fea0003800000 */
.L_x_71:
[----:B------:R-:W-:Y:S01]  /*4e10*/  UISETP.NE.AND UP2, UPT, UR41, URZ, UPT ;  /* 0x000000ff2900728c */ /* 0x000fe2000bf45270 */
[----:B------:R-:W-:Y:S01]  /*4e20*/  R2UR UR4, R0 ;  /* 0x00000000000472ca */ /* 0x000fe200000e0000 */
[----:B------:R-:W-:Y:S01]  /*4e30*/  USHF.L.U32 UR35, UR24, 0x7, URZ ;  /* 0x0000000718237899 */ /* 0x000fe200080006ff */
[----:B------:R-:W-:Y:S05]  /*4e40*/  IMAD.U32 R0, RZ, RZ, UR41 ;  /* 0x00000029ff007e24 */ /* 0x000fea000f8e00ff */
[----:B------:R-:W-:Y:S04]  /*4e50*/  IABS R9, R0 ;  /* 0x0000000000097213 */ /* 0x000fe80000000000 */
[----:B------:R-:W2:Y:S02]  /*4e60*/  I2F.RP R16, R9 ;  /* 0x0000000900107306 */ /* 0x000ea40000209400 */
[----:B------:R-:W-:Y:S07]  /*4e70*/  UIMAD.WIDE.U32 UR6, UR51, UR4, URZ ;  /* 0x00000004330672a5 */ /* 0x000fee000f8e00ff */
[----:B------:R-:W-:Y:S02]  /*4e80*/  UMOV UR36, UR7 ;  /* 0x0000000700247c82 */ /* 0x000fe40008000000 */
[----:B------:R-:W-:Y:S04]  /*4e90*/  UIMAD UR4, UR36, UR57, UR4 ;  /* 0x00000039240472a4 */ /* 0x000fe8000f8e0204 */
[----:B------:R-:W-:Y:S01]  /*4ea0*/  UISETP.GT.U32.AND UP0, UPT, UR38, UR4, UPT ;  /* 0x000000042600728c */ /* 0x000fe2000bf04070 */
[----:B--2---:R-:W2:Y:S10]  /*4eb0*/  MUFU.RCP R0, R16 ;  /* 0x0000001000007308 */ /* 0x004eb40000001000 */
[----:B------:R-:W-:Y:S02]  /*4ec0*/  @!UP0 UIADD3 UR4, UPT, UPT, UR4, -UR38, URZ ;  /* 0x8000002604048290 */ /* 0x000fe4000fffe0ff */
[----:B------:R-:W-:Y:S02]  /*4ed0*/  @!UP0 UIADD3 UR36, UPT, UPT, UR36, 0x1, URZ ;  /* 0x0000000124248890 */ /* 0x000fe4000fffe0ff */
[----:B------:R-:W-:Y:S02]  /*4ee0*/  UISETP.GE.U32.AND UP0, UPT, UR4, UR38, UPT ;  /* 0x000000260400728c */ /* 0x000fe4000bf06070 */
[----:B------:R-:W-:Y:S01]  /*4ef0*/  ULOP3.LUT UR4, UR20, UR40, URZ, 0x3c, !UPT ;  /* 0x0000002814047292 */ /* 0x000fe2000f8e3cff */
[----:B--2---:R-:W-:Y:S04]  /*4f00*/  VIADD R11, R0, 0xffffffe ;  /* 0x0ffffffe000b7836 */ /* 0x004fe80000000000 */
[----:B------:R-:W1:Y:S04]  /*4f10*/  F2I.FTZ.U32.TRUNC.NTZ R13, R11 ;  /* 0x0000000b000d7305 */ /* 0x000e68000021f000 */
[----:B------:R-:W-:Y:S02]  /*4f20*/  @UP0 UIADD3 UR36, UPT, UPT, UR36, 0x1, URZ ;  /* 0x0000000124240890 */ /* 0x000fe4000fffe0ff */
[----:B------:R-:W-:Y:S01]  /*4f30*/  UISETP.GE.AND UP0, UPT, UR4, URZ, UPT ;  /* 0x000000ff0400728c */ /* 0x000fe2000bf06270 */
[--C-:B-1----:R-:W-:Y:S10]  /*4f40*/  IMAD.MOV R12, RZ, RZ, -R13.reuse ;  /* 0x000000ffff0c7224 */ /* 0x102ff400078e0a0d */
[----:B------:R-:W-:Y:S02]  /*4f50*/  @!UP0 UIADD3 UR36, UPT, UPT, -UR36, URZ, URZ ;  /* 0x000000ff24248290 */ /* 0x000fe4000fffe1ff */
[----:B------:R-:W-:Y:S01]  /*4f60*/  @!UP6 ULOP3.LUT UR36, URZ, UR40, URZ, 0x33, !UPT ;  /* 0x00000028ff24e292 */ /* 0x000fe2000f8e33ff */
[----:B------:R-:W-:Y:S02]  /*4f70*/  IMAD R3, R12, R9, RZ ;  /* 0x000000090c037224 */ /* 0x000fe400078e02ff */
[----:B------:R-:W-:Y:S01]  /*4f80*/  IMAD.MOV.U32 R12, RZ, RZ, RZ ;  /* 0x000000ffff0c7224 */ /* 0x000fe200078e00ff */
[----:B------:R-:W-:Y:S02]  /*4f90*/  ULOP3.LUT UR4, UR36, UR41, URZ, 0x3c, !UPT ;  /* 0x0000002924047292 */ /* 0x000fe4000f8e3cff */
[----:B------:R-:W-:Y:S01]  /*4fa0*/  MOV R0, UR36 ;  /* 0x0000002400007c02 */ /* 0x000fe20008000f00 */
[----:B------:R-:W-:Y:S01]  /*4fb0*/  IMAD.HI.U32 R13, R13, R3, R12 ;  /* 0x000000030d0d7227 */ /* 0x000fe200078e000c */
[----:B------:R-:W-:Y:S02]  /*4fc0*/  UISETP.GE.AND UP0, UPT, UR4, URZ, UPT ;  /* 0x000000ff0400728c */ /* 0x000fe4000bf06270 */
[----:B------:R-:W-:Y:S01]  /*4fd0*/  IABS R0, R0 ;  /* 0x0000000000007213 */ /* 0x000fe20000000000 */
[----:B------:R-:W-:Y:S04]  /*4fe0*/  UIADD3 UR4, UPT, UPT, -UR36, URZ, URZ ;  /* 0x000000ff24047290 */ /* 0x000fe8000fffe1ff */
[----:B------:R-:W-:Y:S01]  /*4ff0*/  IMAD.HI.U32 R13, R13, R0, RZ ;  /* 0x000000000d0d7227 */ /* 0x000fe200078e00ff */
[----:B------:R-:W-:Y:S03]  /*5000*/  UIMAD UR4, UR40, UR4, UR20 ;  /* 0x00000004280472a4 */ /* 0x000fe6000f8e0214 */
[----:B------:R-:W-:Y:S01]  /*5010*/  IMAD.MOV R3, RZ, RZ, -R13 ;  /* 0x000000ffff037224 */ /* 0x000fe200078e0a0d */
[----:B------:R-:W-:Y:S03]  /*5020*/  USHF.L.U32 UR34, UR4, 0x7, URZ ;  /* 0x0000000704227899 */ /* 0x000fe600080006ff */
[C---:B------:R-:W-:Y:S05]  /*5030*/  IMAD R0, R9.reuse, R3, R0 ;  /* 0x0000000309007224 */ /* 0x040fea00078e0200 */
[----:B------:R-:W-:Y:S11]  /*5040*/  ISETP.GT.U32.AND P1, PT, R9, R0, PT ;  /* 0x000000000900720c */ /* 0x000ff60003f24070 */
[----:B------:R-:W-:Y:S02]  /*5050*/  @!UPT UIADD3 URZ, UPT, UPT, URZ, URZ, URZ ;  /* 0x000000fffffff290 */ /* 0x000fe4000fffe0ff */
[-C--:B------:R-:W-:Y:S01]  /*5060*/  @!P1 IADD3 R0, PT, PT, R0, -R9.reuse, RZ ;  /* 0x8000000900009210 */ /* 0x080fe20007ffe0ff */
[----:B------:R-:W-:Y:S01]  /*5070*/  @!P1 VIADD R13, R13, 0x1 ;  /* 0x000000010d0d9836 */ /* 0x000fe20000000000 */
[----:B------:R-:W-:Y:S02]  /*5080*/  ISETP.NE.U32.AND P1, PT, RZ, UR42, PT ;  /* 0x0000002aff007c0c */ /* 0x000fe4000bf25070 */
[----:B------:R-:W-:Y:S02]  /*5090*/  ISETP.GE.U32.AND P2, PT, R0, R9, PT ;  /* 0x000000090000720c */ /* 0x000fe40003f46070 */
[----:B------:R-:W-:Y:S02]  /*50a0*/  ISETP.NE.AND.EX P1, PT, RZ, UR43, PT, P1 ;  /* 0x0000002bff007c0c */ /* 0x000fe4000bf25310 */
[----:B------:R-:W-:Y:S09]  /*50b0*/  SHF.L.U32 R9, R10, 0x1f, RZ ;  /* 0x0000001f0a097819 */ /* 0x000ff200000006ff */
[----:B------:R-:W-:Y:S04]  /*50c0*/  @P2 IADD3 R13, PT, PT, R13, 0x1, RZ ;  /* 0x000000010d0d2810 */ /* 0x000fe80007ffe0ff */
[----:B------:R-:W-:Y:S11]  /*50d0*/  R2UR UR37, R13 ;  /* 0x000000000d2572ca */ /* 0x000ff600000e0000 */
[----:B------:R-:W-:Y:S02]  /*50e0*/  @!UPT UIADD3 URZ, UPT, UPT, URZ, URZ, URZ ;  /* 0x000000fffffff290 */ /* 0x000fe4000fffe0ff */
[----:B------:R-:W-:Y:S02]  /*50f0*/  @!UP0 UIADD3 UR37, UPT, UPT, -UR37, URZ, URZ ;  /* 0x000000ff25258290 */ /* 0x000fe4000fffe1ff */
[----:B------:R-:W-:Y:S04]  /*5100*/  @!UP2 ULOP3.LUT UR37, URZ, UR41, URZ, 0x33, !UPT ;  /* 0x00000029ff25a292 */ /* 0x000fe8000f8e33ff */
[----:B------:R-:W-:Y:S04]  /*5110*/  UIADD3 UR5, UPT, UPT, -UR37, URZ, URZ ;  /* 0x000000ff25057290 */ /* 0x000fe8000fffe1ff */
[----:B------:R-:W-:Y:S01]  /*5120*/  UIMAD UR36, UR41, UR5, UR36 ;  /* 0x00000005292472a4 */ /* 0x000fe2000f8e0224 */
[----:B------:R-:W-:Y:S11]  /*5130*/  BRA.U !UP5, `(.L_x_73) ;  /* 0x000000010d387547 */ /* 0x000ff6000b800000 */
[----:B------:R-:W-:Y:S01]  /*5140*/  UISETP.NE.AND UP1, UPT, UR62, URZ, UPT ;  /* 0x000000ff3e00728c */ /* 0x000fe2000bf25270 */
[----:B------:R-:W-:Y:S01]  /*5150*/  HFMA2 R0, -RZ, RZ, 0, 5.9604644775390625e-08 ;  /* 0x00000001ff007431 */ /* 0x000fe200000001ff */
[----:B------:R-:W1:Y:S01]  /*5160*/  LDCU.64 UR8, c[0x0][0x358] ;  /* 0x00006b00ff0877ac */ /* 0x000e620008000a00 */
[----:B------:R-:W-:Y:S03]  /*5170*/  IMAD.MOV.U32 R89, RZ, RZ, 0x1 ;  /* 0x00000001ff597424 */ /* 0x000fe600078e00ff */
[----:B------:R-:W-:Y:S05]  /*5180*/  PLOP3.LUT P2, PT, PT, PT, UP1, 0x80, 0x8 ;  /* 0x000000000008781c */ /* 0x000fea0003f4f018 */
[----:B------:R-:W2:Y:S01]  /*5190*/  @UP1 LDCU.64 UR4, c[0x0][0x888] ;  /* 0x00011100ff0417ac */ /* 0x000ea20008000a00 */
[----:B------:R-:W-:Y:S07]  /*51a0*/  @UP1 UIMAD UR6, UR49, UR42, URZ ;  /* 0x0000002a310612a4 */ /* 0x000fee000f8e02ff */
[----:B------:R-:W-:Y:S01]  /*51b0*/  @!P2 PRMT R89, R0, 0x7610, R89 ;  /* 0x000076100059a816 */ /* 0x000fe20000000059 */
[----:B--2---:R-:W-:Y:S06]  /*51c0*/  @UP1 UIMAD.WIDE UR4, UR6, 0x4, UR4 ;  /* 0x00000004060418a5 */ /* 0x004fec000f8e0204 */
[----:B------:R-:W-:Y:S01]  /*51d0*/  IMAD.U32 R12, RZ, RZ, UR4 ;  /* 0x00000004ff0c7e24 */ /* 0x000fe2000f8e00ff */
[----:B------:R-:W-:Y:S04]  /*51e0*/  MOV R13, UR5 ;  /* 0x00000005000d7c02 */ /* 0x000fe80008000f00 */
[----:B------:R-:W2:Y:S01]  /*51f0*/  @!UP1 LDCU UR4, c[0x0][0x880] ;  /* 0x00011000ff0497ac */ /* 0x000ea20008000800 */
[----:B-1---5:R1:W5:Y:S02]  /*5200*/  @P2 LDG.E R41, desc[UR8][R12.64] ;  /* 0x000000080c292981 */ /* 0x022364000c1e1900 */
[----:B-12---:R-:W-:Y:S07]  /*5210*/  @!P2 IMAD.U32 R41, RZ, RZ, UR4 ;  /* 0x00000004ff29ae24 */ /* 0x006fee000f8e00ff */
.L_x_73:
[----:B-----5:R-:W-:Y:S01]  /*5220*/  @!P1 FSETP.EQ.AND P3, PT, R41, RZ, PT ;  /* 0x000000ff2900920b */ /* 0x020fe20003f62000 */
[----:B------:R-:W-:Y:S01]  /*5230*/  @!UPT UIADD3 URZ, UPT, UPT, URZ, URZ, URZ ;  /* 0x000000fffffff290 */ /* 0x000fe2000fffe0ff */
[----:B------:R-:W-:Y:S11]  /*5240*/  @!P1 BRA `(.L_x_74) ;  /* 0x0000000000149947 */ /* 0x000ff60003800000 */
[----:B------:R-:W-:Y:S02]  /*5250*/  LOP3.LUT P1, RZ, R89, 0xff, RZ, 0xc0, !PT ;  /* 0x000000ff59ff7812 */ /* 0x000fe4000782c0ff */
[----:B------:R-:W-:Y:S04]  /*5260*/  PLOP3.LUT P3, PT, PT, PT, UP1, 0x80, 0x8 ;  /* 0x000000000008781c */ /* 0x000fe80003f6f018 */
[----:B------:R-:W-:Y:S07]  /*5270*/  PLOP3.LUT P3, PT, P3, PT, PT, 0x8, 0x80 ;  /* 0x000000000080781c */ /* 0x000fee0001f6e170 */
[----:B------:R-:W-:Y:S11]  /*5280*/  @P1 FSETP.EQ.AND P3, PT, R41, RZ, PT ;  /* 0x000000ff2900120b */ /* 0x000ff60003f62000 */
[----:B------:R-:W-:Y:S02]  /*5290*/  @!UPT UIADD3 URZ, UPT, UPT, URZ, URZ, URZ ;  /* 0x000000fffffff290 */ /* 0x000fe4000fffe0ff */
.L_x_74:
[----:B------:R-:W1:Y:S01]  /*52a0*/  SYNCS.PHASECHK.TRANS64.TRYWAIT P1, [UR31+0xe0], R9 ;  /* 0x0000e009ff0075a7 */ /* 0x000e62000802111f */
[----:B------:R-:W-:Y:S04]  /*52b0*/  ELECT P2, URZ, PT ;  /* 0x0000000000ff782f */ /* 0x000fe80003840000 */
[----:B------:R-:W-:Y:S01]  /*52c0*/  PLOP3.LUT P2, PT, P3, P2, PT, 0xf2, 0x2f ;  /* 0x00000000002f781c */ /* 0x000fe20001f45e72 */
[----:B------:R-:W-:Y:S01]  /*52d0*/  @!UPT UIADD3 URZ, UPT, UPT, URZ, URZ, URZ ;  /* 0x000000fffffff290 */ /* 0x000fe2000fffe0ff */
[----:B-1----:R-:W-:Y:S11]  /*52e0*/  @!P1 BRA `(.L_x_75) ;  /* 0x0000005800109947 */ /* 0x002ff60003800000 */
.L_x_175:
[----:B------:R-:W-:Y:S01]  /*52f0*/  @!P2 IADD3 R3, P1, PT, R14, 0x580, RZ ;  /* 0x000005800e03a810 */ /* 0x000fe20007f3e0ff */
[----:B------:R-:W-:Y:S01]  /*5300*/  VOTEU.ALL UP0, P2 ;  /* 0x0000000000ff7886 */ /* 0x000fe20001000000 */
[----:B------:R-:W-:Y:S01]  /*5310*/  UMOV UR6, 0x0 ;  /* 0x0000000000067882 */ /* 0x000fe20000000000 */
[----:B------:R-:W-:Y:S01]  /*5320*/  UMOV UR7, 0x10000000 ;  /* 0x1000000000077882 */ /* 0x000fe20000000000 */
[----:B------:R-:W-:Y:S01]  /*5330*/  @!P2 R2UR UR5, R3 ;  /* 0x000000000305a2ca */ /* 0x000fe200000e0000 */
[----:B-1----:R-:W-:Y:S01]  /*5340*/  @!P2 IMAD.X R0, RZ, RZ, R15, P1 ;  /* 0x000000ffff00a224 */ /* 0x002fe200008e060f */
[----:B------:R-:W-:Y:S01]  /*5350*/  @!UP0 UIADD3 UR32, UPT, UPT, UR31, 0x200, URZ ;  /* 0x000002001f208890 */ /* 0x000fe2000fffe0ff */
[----:B------:R-:W-:Y:S03]  /*5360*/  VOTEU.ALL UP0, P2 ;  /* 0x0000000000ff7886 */ /* 0x000fe60001000000 */
[----:B------:R-:W-:Y:S01]  /*5370*/  @!P2 R2UR UR4, R0 ;  /* 0x000000000004a2ca */ /* 0x000fe200000e0000 */
[----:B------:R-:W-:Y:S06]  /*5380*/  @!P2 IMAD.MOV.U32 R0, RZ, RZ, 0x2000 ;  /* 0x00002000ff00a424 */ /* 0x000fec00078e00ff */
[----:B------:R-:W-:Y:S06]  /*5390*/  IMAD.U32 R12, RZ, RZ, UR5 ;  /* 0x00000005ff0c7e24 */ /* 0x000fec000f8e00ff */
[----:B------:R-:W-:Y:S01]  /*53a0*/  IMAD.U32 R13, RZ, RZ, UR4 ;  /* 0x00000004ff0d7e24 */ /* 0x000fe2000f8e00ff */
[----:B------:R-:W-:Y:S04]  /*53b0*/  @!P2 R2UR UR4, R12 ;  /* 0x000000000c04a2ca */ /* 0x000fe800000e0000 */
[----:B------:R-:W-:Y:S11]  /*53c0*/  @!P2 R2UR UR5, R13 ;  /* 0x000000000d05a2ca */ /* 0x000ff600000e0000 */
[----:B------:R-:W-:Y:S02]  /*53d0*/  @!UPT UIADD3 URZ, UPT, UPT, URZ, URZ, URZ ;  /* 0x000000fffffff290 */ /* 0x000fe4000fffe0ff */
[----:B------:R1:W-:Y:S01]  /*53e0*/  @!UP0 UTMALDG.4D [UR32], [UR4], desc[UR6] ;  /* 0x00000620040085b4 */ /* 0x0003e20008019000 */
[----:B------:R1:W-:Y:S01]  /*53f0*/  @!P2 SYNCS.ARRIVE.TRANS64.RED.A0TR RZ, [UR31+0xc0], R0 ;  /* 0x0000c000ffffa9a7 */ /* 0x0003e2000830041f */
[----:B------:R-:W-:Y:S01]  /*5400*/  SYNCS.ARRIVE.TRANS64.RED.A1T0 RZ, [UR61], RZ ;  /* 0x000000ffffff79a7 */ /* 0x000fe2000810043d */
[----:B------:R-:W2:Y:S02]  /*5410*/  SYNCS.PHASECHK.TRANS64.TRYWAIT P1, [UR31+0xe8], R9 ;  /* 0x0000e809ff0075a7 */ /* 0x000ea4000802111f */
[----:B-12---:R-:W-:Y:S05]  /*5420*/  @!P1 BRA `(.L_x_76) ;  /* 0x0000005400d89947 */ /* 0x006fea0003800000 */
.L_x_177:
[----:B------:R-:W-:Y:S01]  /*5430*/  @!P2 IADD3 R3, P1, PT, R14, 0x580, RZ ;  /* 0x000005800e03a810 */ /* 0x000fe20007f3e0ff */
[----:B------:R-:W-:Y:S01]  /*5440*/  VOTEU.ALL UP0, P2 ;  /* 0x0000000000ff7886 */ /* 0x000fe20001000000 */
[----:B------:R-:W-:Y:S01]  /*5450*/  UMOV UR6, 0x0 ;  /* 0x0000000000067882 */ /* 0x000fe20000000000 */
[----:B------:R-:W-:Y:S01]  /*5460*/  UMOV UR7, 0x10000000 ;  /* 0x1000000000077882 */ /* 0x000fe20000000000 */
[----:B------:R-:W-:Y:S01]  /*5470*/  @!P2 R2UR UR5, R3 ;  /* 0x000000000305a2ca */ /* 0x000fe200000e0000 */
[----:B-1----:R-:W-:Y:S01]  /*5480*/  @!P2 IMAD.X R0, RZ, RZ, R15, P1 ;  /* 0x000000ffff00a224 */ /* 0x002fe200008e060f */
[----:B------:R-:W-:Y:S02]  /*5490*/  @!UP0 UIADD3 UR26, UPT, UPT, UR34, 0x20, URZ ;  /* 0x00000020221a8890 */ /* 0x000fe4000fffe0ff */
[----:B------:R-:W-:Y:S02]  /*54a0*/  @!UP0 UIADD3 UR24, UPT, UPT, UR31, 0x2200, URZ ;  /* 0x000022001f188890 */ /* 0x000fe4000fffe0ff */
[----:B------:R-:W-:Y:S01]  /*54b0*/  @!P2 R2UR UR4, R0 ;  /* 0x000000000004a2ca */ /* 0x000fe200000e0000 */
[----:B------:R-:W-:Y:S01]  /*54c0*/  VOTEU.ALL UP0, P2 ;  /* 0x0000000000ff7886 */ /* 0x000fe20001000000 */
[----:B------:R-:W-:Y:S01]  /*54d0*/  @!P2 IMAD.MOV.U32 R0, RZ, RZ, 0x2000 ;  /* 0x00002000ff00a424 */ /* 0x000fe200078e00ff */
[----:B------:R-:W-:Y:S01]  /*54e0*/  UMOV UR27, UR35 ;  /* 0x00000023001b7c82 */ /* 0x000fe20008000000 */
[----:B------:R-:W-:Y:S01]  /*54f0*/  UMOV UR28, UR36 ;  /* 0x00000024001c7c82 */ /* 0x000fe20008000000 */
[----:B------:R-:W-:Y:S02]  /*5500*/  UMOV UR29, UR37 ;  /* 0x00000025001d7c82 */ /* 0x000fe40008000000 */
        /* <DEDUP_REMOVED lines=10> */
.L_x_179:
[----:B------:R-:W-:Y:S01]  /*55b0*/  @!P2 IADD3 R3, P1, PT, R14, 0x580, RZ ;  /* 0x000005800e03a810 */ /* 0x000fe20007f3e0ff */
[----:B------:R-:W-:Y:S01]  /*55c0*/  VOTEU.ALL UP0, P2 ;  /* 0x0000000000ff7886 */ /* 0x000fe20001000000 */
[----:B------:R-:W-:Y:S01]  /*55d0*/  UMOV UR6, 0x0 ;  /* 0x0000000000067882 */ /* 0x000fe20000000000 */
[----:B------:R-:W-:Y:S01]  /*55e0*/  UMOV UR7, 0x10000000 ;  /* 0x1000000000077882 */ /* 0x000fe20000000000 */
[----:B------:R-:W-:Y:S01]  /*55f0*/  @!P2 R2UR UR5, R3 ;  /* 0x000000000305a2ca */ /* 0x000fe200000e0000 */
[----:B-1----:R-:W-:Y:S01]  /*5600*/  @!P2 IMAD.X R0, RZ, RZ, R15, P1 ;  /* 0x000000ffff00a224 */ /* 0x002fe200008e060f */
[----:B------:R-:W-:Y:S01]  /*5610*/  @!UP0 UIADD3 UR18, UPT, UPT, UR34, 0x40, URZ ;  /* 0x0000004022128890 */ /* 0x000fe2000fffe0ff */
[----:B------:R-:W-:Y:S01]  /*5620*/  @P0 SHF.R.U32.HI R4, RZ, 0x10, R5 ;  /* 0x00000010ff040819 */ /* 0x000fe20000011605 */
[----:B------:R-:W-:Y:S02]  /*5630*/  @!UP0 UIADD3 UR16, UPT, UPT, UR31, 0x4200, URZ ;  /* 0x000042001f108890 */ /* 0x000fe4000fffe0ff */
[----:B------:R-:W-:Y:S01]  /*5640*/  @!P2 R2UR UR4, R0 ;  /* 0x000000000004a2ca */ /* 0x000fe200000e0000 */
[----:B------:R-:W-:Y:S01]  /*5650*/  VOTEU.ALL UP0, P2 ;  /* 0x0000000000ff7886 */ /* 0x000fe20001000000 */
[----:B------:R-:W-:Y:S01]  /*5660*/  @!P2 IMAD.MOV.U32 R0, RZ, RZ, 0x2000 ;  /* 0x00002000ff00a424 */ /* 0x000fe200078e00ff */
[----:B------:R-:W-:Y:S01]  /*5670*/  UMOV UR19, UR35 ;  /* 0x0000002300137c82 */ /* 0x000fe20008000000 */
[----:B------:R-:W-:Y:S01]  /*5680*/  UMOV UR20, UR36 ;  /* 0x0000002400147c82 */ /* 0x000fe20008000000 */
[----:B------:R-:W-:Y:S01]  /*5690*/  UMOV UR21, UR37 ;  /* 0x0000002500157c82 */ /* 0x000fe20008000000 */
[----:B------:R-:W-:Y:S01]  /*56a0*/  @P0 R2UR UR49, R4 ;  /* 0x00000000043102ca */ /* 0x000fe200000e0000 */
        /* <DEDUP_REMOVED lines=10> */
.L_x_181:
[----:B------:R-:W-:Y:S01]  /*5750*/  @!P2 IADD3 R3, P0, PT, R14, 0x580, RZ ;  /* 0x000005800e03a810 */ /* 0x000fe20007f1e0ff */
[----:B------:R-:W-:Y:S01]  /*5760*/  VOTEU.ALL UP0, P2 ;  /* 0x0000000000ff7886 */ /* 0x000fe20001000000 */
[----:B------:R-:W-:Y:S01]  /*5770*/  UMOV UR6, 0x0 ;  /* 0x0000000000067882 */ /* 0x000fe20000000000 */
[----:B------:R-:W-:Y:S01]  /*5780*/  UMOV UR7, 0x10000000 ;  /* 0x1000000000077882 */ /* 0x000fe20000000000 */
[----:B------:R-:W-:Y:S01]  /*5790*/  @!P2 R2UR UR5, R3 ;  /* 0x000000000305a2ca */ /* 0x000fe200000e0000 */
[----:B-1----:R-:W-:Y:S01]  /*57a0*/  @!P2 IMAD.X R0, RZ, RZ, R15, P0 ;  /* 0x000000ffff00a224 */ /* 0x002fe200000e060f */
[----:B------:R-:W-:Y:S01]  /*57b0*/  @!UP0 UIADD3 UR10, UPT, UPT, UR34, 0x60, URZ ;  /* 0x00000060220a8890 */ /* 0x000fe2000fffe0ff */
[----:B------:R-:W-:Y:S01]  /*57c0*/  LOP3.LUT R10, R10, 0x1, RZ, 0x3c, !PT ;  /* 0x000000010a0a7812 */ /* 0x000fe200078e3cff */
[----:B------:R-:W-:Y:S01]  /*57d0*/  @!UP0 UIADD3 UR8, UPT, UPT, UR31, 0x6200, URZ ;  /* 0x000062001f088890 */ /* 0x000fe2000fffe0ff */
[----:B------:R-:W-:Y:S01]  /*57e0*/  LOP3.LUT R8, R8, 0x1, RZ, 0x3c, !PT ;  /* 0x0000000108087812 */ /* 0x000fe200078e3cff */
[----:B------:R-:W-:Y:S01]  /*57f0*/  @!UP0 UIADD3 UR9, UPT, UPT, UR31, 0xd8, URZ ;  /* 0x000000d81f098890 */ /* 0x000fe2000fffe0ff */
[----:B------:R-:W-:Y:S01]  /*5800*/  @!P2 R2UR UR4, R0 ;  /* 0x000000000004a2ca */ /* 0x000fe200000e0000 */
[----:B------:R-:W-:Y:S01]  /*5810*/  VOTEU.ALL UP0, P2 ;  /* 0x0000000000ff7886 */ /* 0x000fe20001000000 */
[----:B------:R-:W-:Y:S01]  /*5820*/  UMOV UR11, UR35 ;  /* 0x00000023000b7c82 */ /* 0x000fe20008000000 */
[----:B------:R-:W-:Y:S01]  /*5830*/  UMOV UR12, UR36 ;  /* 0x00000024000c7c82 */ /* 0x000fe20008000000 */
[----:B------:R-:W-:Y:S01]  /*5840*/  UMOV UR13, UR37 ;  /* 0x00000025000d7c82 */ /* 0x000fe20008000000 */
[----:B------:R-:W-:Y:S01]  /*5850*/  UIADD3 UR20, UPT, UPT, UR14, UR55, URZ ;  /* 0x000000370e147290 */ /* 0x000fe2000fffe0ff */
[----:B------:R-:W-:Y:S01]  /*5860*/  IMAD.U32 R4, RZ, RZ, UR5 ;  /* 0x00000005ff047e24 */ /* 0x000fe2000f8e00ff */
[----:B------:R-:W-:Y:S02]  /*5870*/  UIADD3 UR24, UPT, UPT, UR15, UR54, URZ ;  /* 0x000000360f187290 */ /* 0x000fe4000fffe0ff */
[----:B------:R-:W-:Y:S04]  /*5880*/  UPLOP3.LUT UP2, UPT, UPT, UPT, UPT, 0x80, 0x8 ;  /* 0x000000000008789c */ /* 0x000fe80003f4f070 */
[----:B------:R-:W-:Y:S01]  /*5890*/  IMAD.U32 R5, RZ, RZ, UR4 ;  /* 0x00000004ff057e24 */ /* 0x000fe2000f8e00ff */
[----:B------:R-:W-:Y:S04]  /*58a0*/  @!P2 R2UR UR4, R4 ;  /* 0x000000000404a2ca */ /* 0x000fe800000e0000 */
[----:B------:R-:W-:Y:S11]  /*58b0*/  @!P2 R2UR UR5, R5 ;  /* 0x000000000505a2ca */ /* 0x000ff600000e0000 */
[----:B------:R-:W-:Y:S02]  /*58c0*/  @!UPT UIADD3 URZ, UPT, UPT, URZ, URZ, URZ ;  /* 0x000000fffffff290 */ /* 0x000fe4000fffe0ff */
[----:B------:R1:W-:Y:S01]  /*58d0*/  @!UP0 UTMALDG.4D [UR8], [UR4], desc[UR6] ;  /* 0x00000608040085b4 */ /* 0x0003e20008019000 */
[----:B------:R1:W-:Y:S01]  /*58e0*/  @!P2 SYNCS.ARRIVE.TRANS64.RED.A0TR RZ, [UR31+0xd8], R2 ;  /* 0x0000d802ffffa9a7 */ /* 0x0003e2000830041f */
[----:B------:R-:W-:Y:S01]  /*58f0*/  SYNCS.ARRIVE.TRANS64.RED.A1T0 RZ, [UR58], RZ ;  /* 0x000000ffffff79a7 */ /* 0x000fe2000810043a */
[----:B------:R-:W-:Y:S05]  /*5900*/  BRA.U UP3, `(.L_x_79) ;  /* 0xffffffed03c47547 */ /* 0x000fea000b83ffff */
[----:B------:R-:W-:-:S04]  /*5910*/  SHF.L.U32 R3, R10, 0x1f, RZ ;  /* 0x0000001f0a037819 */ /* 0x000fc800000006ff */
[----:B------:R-:W2:Y:S02]  /*5920*/  SYNCS.PHASECHK.TRANS64.TRYWAIT P0, [UR31+0xe0], R3 ;  /* 0x0000e003ff0075a7 */ /* 0x000ea4000800111f */
[----:B--2---:R-:W-:Y:S05]  /*5930*/  @!P0 BRA `(.L_x_80) ;  /* 0x0000005000dc8947 */ /* 0x004fea0003800000 */
.L_x_183:
[----:B------:R-:W3:Y:S02]  /*5940*/  SYNCS.PHASECHK.TRANS64.TRYWAIT P0, [UR31+0xe8], R3 ;  /* 0x0000e803ff0075a7 */ /* 0x000ee4000800111f */
[----:B---3--:R-:W-:Y:S05]  /*5950*/  @!P0 BRA `(.L_x_81) ;  /* 0x0000005000ec8947 */ /* 0x008fea0003800000 */
.L_x_185:
[----:B------:R-:W3:Y:S02]  /*5960*/  SYNCS.PHASECHK.TRANS64.TRYWAIT P0, [UR31+0xf0], R3 ;  /* 0x0000f003ff0075a7 */ /* 0x000ee4000800111f */
[----:B---3--:R-:W-:Y:S05]  /*5970*/  @!P0 BRA `(.L_x_82) ;  /* 0x0000005000fc8947 */ /* 0x008fea0003800000 */
.L_x_187:
[----:B--2---:R-:W-:-:S07]  /*5980*/  MOV R0, UR31 ;  /* 0x0000001f00007c02 */ /* 0x004fce0008000f00 */
.L_x_83:
[----:B--2---:R-:W-:-:S04]  /*5990*/  SHF.L.U32 R3, R10, 0x1f, RZ ;  /* 0x0000001f0a037819 */ /* 0x004fc800000006ff */
[----:B------:R2:W3:Y:S03]  /*59a0*/  SYNCS.PHASECHK.TRANS64.TRYWAIT P0, [R0+URZ+0xf8], R3 ;  /* 0x0000f803000075a7 */ /* 0x0004e600080011ff */
[----:B---3--:R-:W-:Y:S05]  /*59b0*/  @!P0 NANOSLEEP.SYNCS 0x989680 ;  /* 0x009896800000895d */ /* 0x008fea0003900000 */
[----:B------:R-:W3:Y:S02]  /*59c0*/  @!P0 SYNCS.PHASECHK.TRANS64 P0, [R0+URZ+0xf8], R3 ;  /* 0x0000f803000085a7 */ /* 0x000ee400080010ff */
[----:B-1-3--:R-:W-:Y:S05]  /*59d0*/  @P0 EXIT ;  /* 0x000000000000094d */ /* 0x00afea0003800000 */
[----:B------:R-:W-:Y:S05]  /*59e0*/  BRA `(.L_x_83) ;  /* 0xfffffffc00e87947 */ /* 0x000fea000383ffff */
.L_x_68:
[----:B------:R-:W-:-:S06]  /*59f0*/  UISETP.GE.AND UP0, UPT, UR18, 0x4, UPT ;  /* 0x000000041200788c */ /* 0x000fcc000bf06270 */
[----:B------:R-:W-:-:S13]  /*5a00*/  PLOP3.LUT P0, PT, PT, PT, UP0, 0x80, 0x8 ;  /* 0x000000000008781c */ /* 0x000fda0003f0f008 */
[----:B-1----:R-:W-:Y:S05]  /*5a10*/  @!P0 EXIT ;  /* 0x000000000000894d */ /* 0x002fea0003800000 */
[----:B------:R-:W1:Y:S08]  /*5a20*/  S2UR UR4, SR_CgaCtaId ;  /* 0x00000000000479c3 */ /* 0x000e700000008800 */
[----:B------:R-:W-:Y:S01]  /*5a30*/  BAR.SYNC.DEFER_BLOCKING 0x6, 0xa0 ;  /* 0x0182800000007b1d */ /* 0x000fe20000010000 */
[C---:B------:R-:W-:Y:S01]  /*5a40*/  IMAD.SHL.U32 R0, R87.reuse, 0x20, RZ ;  /* 0x0000002057007824 */ /* 0x040fe200078e00ff */
[C---:B------:R-:W-:Y:S01]  /*5a50*/  LOP3.LUT R88, R87.reuse, 0x60, RZ, 0xc0, !PT ;  /* 0x0000006057587812 */ /* 0x040fe200078ec0ff */
[C---:B------:R-:W-:Y:S01]  /*5a60*/  IMAD.SHL.U32 R5, R87.reuse, 0x4, RZ ;  /* 0x0000000457057824 */ /* 0x040fe200078e00ff */
[C---:B------:R-:W-:Y:S01]  /*5a70*/  LOP3.LUT R3, R87.reuse, 0x2, RZ, 0xc0, !PT ;  /* 0x0000000257037812 */ /* 0x040fe200078ec0ff */
[----:B------:R-:W-:Y:S01]  /*5a80*/  IMAD.U32 R37, R87, 0x10000, RZ ;  /* 0x0001000057257824 */ /* 0x000fe200078e00ff */
[----:B------:R-:W-:-:S02]  /*5a90*/  UMOV UR48, 0x400 ;  /* 0x0000040000307882 */ /* 0x000fc40000000000 */
[----:B------:R-:W2:Y:S01]  /*5aa0*/  LDC.64 R78, c[0x0][0x8b0] ;  /* 0x00022c00ff4e7b82 */ /* 0x000ea20000000a00 */
[----:B------:R-:W3:Y:S01]  /*5ab0*/  LDCU.64 UR6, c[0x0][0x890] ;  /* 0x00011200ff0677ac */ /* 0x000ee20008000a00 */
[----:B------:R-:W-:Y:S01]  /*5ac0*/  LOP3.LUT R2, R0, 0xc0, RZ, 0xc0, !PT ;  /* 0x000000c000027812 */ /* 0x000fe200078ec0ff */
[----:B------:R-:W-:Y:S01]  /*5ad0*/  HFMA2 R83, -RZ, RZ, 0, 0 ;  /* 0x00000000ff537431 */ /* 0x000fe200000001ff */
[----:B------:R-:W-:Y:S01]  /*5ae0*/  LOP3.LUT R87, R87, 0x4, RZ, 0xc0, !PT ;  /* 0x0000000457577812 */ /* 0x000fe200078ec0ff */
[----:B------:R-:W-:Y:S01]  /*5af0*/  USHF.R.S32.HI UR52, URZ, 0x1f, UR5 ;  /* 0x0000001fff347899 */ /* 0x000fe20008011405 */
[----:B------:R-:W-:Y:S01]  /*5b00*/  LOP3.LUT R5, R2, 0x18, R5, 0xf8, !PT ;  /* 0x0000001802057812 */ /* 0x000fe200078ef805 */
[----:B------:R-:W-:Y:S01]  /*5b10*/  IMAD.MOV.U32 R85, RZ, RZ, 0x1 ;  /* 0x00000001ff557424 */ /* 0x000fe200078e00ff */
[----:B------:R-:W4:Y:S01]  /*5b20*/  LDC.64 R76, c[0x0][0x8a8] ;  /* 0x00022a00ff4c7b82 */ /* 0x000f220000000a00 */
[----:B------:R-:W-:Y:S01]  /*5b30*/  ULEA.HI UR52, UR52, UR5, URZ, 0x7 ;  /* 0x0000000534347291 */ /* 0x000fe2000f8f38ff */
[----:B------:R-:W-:Y:S01]  /*5b40*/  LOP3.LUT R5, R5, 0xf20, R0, 0xf8, !PT ;  /* 0x00000f2005057812 */ /* 0x000fe200078ef800 */
[----:B------:R-:W-:Y:S01]  /*5b50*/  IMAD.MOV.U32 R36, RZ, RZ, RZ ;  /* 0x000000ffff247224 */ /* 0x000fe200078e00ff */
[----:B------:R-:W-:Y:S01]  /*5b60*/  LOP3.LUT R37, R37, 0x600000, RZ, 0xc0, !PT ;  /* 0x0060000025257812 */ /* 0x000fe200078ec0ff */
[----:B------:R-:W-:Y:S01]  /*5b70*/  IMAD.MOV.U32 R84, RZ, RZ, RZ ;  /* 0x000000ffff547224 */ /* 0x000fe200078e00ff */
[----:B------:R-:W2:Y:S01]  /*5b80*/  LDCU UR61, c[0x0][0x370] ;  /* 0x00006e00ff3d77ac */ /* 0x000ea20008000800 */
[----:B-1----:R-:W-:Y:S01]  /*5b90*/  ULEA UR48, UR4, UR48, 0x18 ;  /* 0x0000003004307291 */ /* 0x002fe2000f8ec0ff */
[----:B---3--:R-:W-:Y:S01]  /*5ba0*/  MOV R92, UR6 ;  /* 0x00000006005c7c02 */ /* 0x008fe20008000f00 */
[----:B------:R-:W-:Y:S01]  /*5bb0*/  IMAD.U32 R91, RZ, RZ, UR7 ;  /* 0x00000007ff5b7e24 */ /* 0x000fe2000f8e00ff */
[----:B------:R-:W1:Y:S01]  /*5bc0*/  LDCU UR45, c[0x0][0xb0c] ;  /* 0x00016180ff2d77ac */ /* 0x000e620008000800 */
[----:B------:R-:W-:-:S05]  /*5bd0*/  UIADD3 UR4, UPT, UPT, UR48, 0x200, URZ ;  /* 0x0000020030047890 */ /* 0x000fca000fffe0ff */
[----:B------:R-:W3:Y:S01]  /*5be0*/  LDS R6, [UR48+0x160] ;  /* 0x00016030ff067984 */ /* 0x000ee20008000800 */
[----:B------:R-:W1:Y:S01]  /*5bf0*/  LDCU UR38, c[0x0][0xb30] ;  /* 0x00016600ff2677ac */ /* 0x000e620008000800 */
[----:B------:R-:W-:Y:S01]  /*5c00*/  MOV R80, UR4 ;  /* 0x0000000400507c02 */ /* 0x000fe20008000f00 */
[----:B------:R-:W1:Y:S03]  /*5c10*/  LDCU.64 UR54, c[0x0][0x888] ;  /* 0x00011100ff3677ac */ /* 0x000e660008000a00 */
[----:B------:R-:W-:Y:S01]  /*5c20*/  LEA R86, R5, R80, 0x1 ;  /* 0x0000005005567211 */ /* 0x000fe200078e08ff */
[----:B------:R-:W1:Y:S04]  /*5c30*/  LDCU.64 UR46, c[0x0][0xb28] ;  /* 0x00016500ff2e77ac */ /* 0x000e680008000a00 */
[--C-:B------:R-:W-:Y:S01]  /*5c40*/  IMAD R96, R3, -0x10, R86.reuse ;  /* 0xfffffff003607824 */ /* 0x100fe200078e0256 */
[----:B------:R-:W1:Y:S01]  /*5c50*/  LDCU.128 UR56, c[0x0][0xb10] ;  /* 0x00016200ff3877ac */ /* 0x000e620008000c00 */
[----:B------:R-:W-:Y:S01]  /*5c60*/  IMAD R94, R87, -0x10, R86 ;  /* 0xfffffff0575e7824 */ /* 0x000fe200078e0256 */
[----:B------:R-:W1:Y:S01]  /*5c70*/  LDCU UR60, c[0x0][0x374] ;  /* 0x00006e80ff3c77ac */ /* 0x000e620008000800 */
[----:B------:R-:W-:Y:S01]  /*5c80*/  USHF.R.S32.HI UR52, URZ, 0x7, UR52 ;  /* 0x00000007ff347899 */ /* 0x000fe20008011434 */
[----:B------:R-:W-:Y:S01]  /*5c90*/  UMOV UR53, URZ ;  /* 0x000000ff00357c82 */ /* 0x000fe20008000000 */
[----:B------:R-:W-:Y:S01]  /*5ca0*/  UMOV UR50, URZ ;  /* 0x000000ff00327c82 */ /* 0x000fe20008000000 */
[C---:B---3--:R-:W-:Y:S01]  /*5cb0*/  VIADD R7, R6.reuse, 0x80 ;  /* 0x0000008006077836 */ /* 0x048fe20000000000 */
[----:B------:R-:W-:-:S04]  /*5cc0*/  LOP3.LUT R6, R6, 0xffff, RZ, 0xc0, !PT ;  /* 0x0000ffff06067812 */ /* 0x000fc800078ec0ff */
[----:B------:R-:W-:-:S05]  /*5cd0*/  LOP3.LUT R7, R7, 0xffff, RZ, 0xc0, !PT ;  /* 0x0000ffff07077812 */ /* 0x000fca00078ec0ff */
[----:B-12-4-:R3:W-:Y:S02]  /*5ce0*/  STL.64 [R1], R6 ;  /* 0x0000000601007387 */ /* 0x0167e40000100a00 */
.L_x_127:
[----:B------:R-:W-:Y:S04]  /*5cf0*/  SHF.L.U32 R3, R83, 0x1f, RZ ;  /* 0x0000001f53037819 */ /* 0x000fe800000006ff */
[----:B-1----:R-:W1:Y:S02]  /*5d00*/  SYNCS.PHASECHK.TRANS64.TRYWAIT P0, [UR48+0x110], R3 ;  /* 0x00011003ff0075a7 */ /* 0x002e640008001130 */
[----:B-1-3--:R-:W-:Y:S05]  /*5d10*/  @!P0 BRA `(.L_x_84) ;  /* 0x00000050002c8947 */ /* 0x00afea0003800000 */
.L_x_189:
[----:B---3--:R-:W2:Y:S01]  /*5d20*/  LDS.128 R4, [UR48+0x150] ;  /* 0x00015030ff047984 */ /* 0x008ea20008000c00 */
[----:B------:R-:W-:Y:S01]  /*5d30*/  UIADD3 UR4, UPT, UPT, UR48, 0x118, URZ ;  /* 0x0000011830047890 */ /* 0x000fe2000fffe0ff */
[----:B------:R-:W-:Y:S01]  /*5d40*/  IMAD R2, R36, 0x4, R1 ;  /* 0x0000000424027824 */ /* 0x000fe200078e0201 */
[----:B------:R-:W-:Y:S02]  /*5d50*/  UISETP.GE.AND UP0, UPT, UR39, 0x1, UPT ;  /* 0x000000012700788c */ /* 0x000fe4000bf06270 */
[----:B------:R-:W-:Y:S01]  /*5d60*/  UPRMT UR4, URZ, 0x654, UR4 ;  /* 0x00000654ff047896 */ /* 0x000fe20008000004 */
[----:B------:R-:W-:Y:S01]  /*5d70*/  @!PT LDS RZ, [RZ] ;  /* 0x00000000fffff984 */ /* 0x000fe20000000800 */
[----:B------:R-:W-:Y:S01]  /*5d80*/  @!PT LDS RZ, [RZ] ;  /* 0x00000000fffff984 */ /* 0x000fe20000000800 */
[----:B------:R-:W-:Y:S01]  /*5d90*/  @!PT LDS RZ, [RZ] ;  /* 0x00000000fffff984 */ /* 0x000fe20000000800 */
[----:B------:R-:W-:Y:S01]  /*5da0*/  @!PT LDS RZ, [RZ] ;  /* 0x00000000fffff984 */ /* 0x000fe20000000800 */
[----:B------:R3:W-:Y:S06]  /*5db0*/  MEMBAR.ALL.CTA ;  /* 0x0000000000007992 */ /* 0x0007ec0000008000 */
[----:B---3--:R-:W3:Y:S02]  /*5dc0*/  FENCE.VIEW.ASYNC.S ;  /* 0x00000000000073c6 */ /* 0x008ee40000000000 */
[----:B---3--:R-:W-:Y:S06]  /*5dd0*/  SYNCS.ARRIVE.TRANS64.RED.A1T0 RZ, [UR4], RZ ;  /* 0x000000ffffff79a7 */ /* 0x008fec0008100404 */
[----:B------:R-:W5:Y:S01]  /*5de0*/  LDL R2, [R2] ;  /* 0x0000000002027983 */ /* 0x000f620000100800 */
[----:B--2---:R-:W-:Y:S11]  /*5df0*/  LOP3.LUT P0, RZ, R6, 0x1, RZ, 0xc0, !PT ;  /* 0x0000000106ff7812 */ /* 0x004ff6000780c0ff */
[----:B------:R-:W-:Y:S02]  /*5e00*/  @!UPT UIADD3 URZ, UPT, UPT, URZ, URZ, URZ ;  /* 0x000000fffffff290 */ /* 0x000fe4000fffe0ff */
[----:B------:R-:W-:Y:S01]  /*5e10*/  VOTEU.ANY UP1, P0 ;  /* 0x0000000000ff7886 */ /* 0x000fe20000020100 */
[----:B------:R-:W-:Y:S01]  /*5e20*/  PLOP3.LUT P0, PT, PT, PT, UP1, 0x80, 0x8 ;  /* 0x000000000008781c */ /* 0x000fe20003f0f018 */
[----:B------:R-:W-:Y:S11]  /*5e30*/  UP2UR UR62, UPR, URZ, 0x2 ;  /* 0x00000002ff3e7883 */ /* 0x000ff60008000000 */
[----:B------:R-:W-:Y:S01]  /*5e40*/  @!UPT UIADD3 URZ, UPT, UPT, URZ, URZ, URZ ;  /* 0x000000fffffff290 */ /* 0x000fe2000fffe0ff */
[----:B-1----:R-:W-:Y:S02]  /*5e50*/  @P0 MOV R3, R4 ;  /* 0x0000000400030202 */ /* 0x002fe40000000f00 */
[----:B------:R-:W-:Y:S02]  /*5e60*/  @P0 LOP3.LUT R0, R5, 0xffff, RZ, 0xc0, !PT ;  /* 0x0000ffff05000812 */ /* 0x000fe400078ec0ff */
[----:B------:R-:W-:Y:S02]  /*5e70*/  @P0 R2UR UR5, R3 ;  /* 0x00000000030502ca */ /* 0x000fe400000e0000 */
[----:B------:R-:W-:Y:S01]  /*5e80*/  @P0 R2UR UR4, R0 ;  /* 0x00000000000402ca */ /* 0x000fe200000e0000 */
[----:B------:R-:W-:Y:S05]  /*5e90*/  IMAD.U32 R0, RZ, RZ, UR52 ;  /* 0x00000034ff007e24 */ /* 0x000fea000f8e00ff */
[----:B------:R-:W-:Y:S05]  /*5ea0*/  IABS R3, R0 ;  /* 0x0000000000037213 */ /* 0x000fea0000000000 */
[----:B------:R-:W-:Y:S02]  /*5eb0*/  @UP1 UMOV UR37, UR5 ;  /* 0x0000000500251c82 */ /* 0x000fe40008000000 */
[----:B------:R-:W-:Y:S01]  /*5ec0*/  @UP1 UMOV UR36, UR4 ;  /* 0x0000000400241c82 */ /* 0x000fe20008000000 */
[----:B------:R-:W-:Y:S05]  /*5ed0*/  BRA.U !UP0, `(.L_x_85) ;  /* 0x0000000108cc7547 */ /* 0x000fea000b800000 */
[----:B------:R-:W1:Y:S01]  /*5ee0*/  LDCU UR9, c[0x0][0xb20] ;  /* 0x00016400ff0977ac */ /* 0x000e620008000800 */
[----:B------:R-:W-:Y:S02]  /*5ef0*/  UIMAD.WIDE.U32 UR4, UR60, UR59, URZ ;  /* 0x0000003b3c0472a5 */ /* 0x000fe4000f8e00ff */
[----:B------:R-:W-:Y:S02]  /*5f00*/  UIMAD.WIDE.U32 UR6, UR61, UR56, URZ ;  /* 0x000000383d0672a5 */ /* 0x000fe4000f8e00ff */
[----:B------:R-:W-:Y:S02]  /*5f10*/  UIMAD.WIDE.U32 UR10, UR36, UR59, URZ ;  /* 0x0000003b240a72a5 */ /* 0x000fe4000f8e00ff */
[----:B------:R-:W-:Y:S02]  /*5f20*/  UISETP.NE.AND UP0, UPT, UR58, 0x1, UPT ;  /* 0x000000013a00788c */ /* 0x000fe4000bf05270 */
[----:B------:R-:W-:Y:S02]  /*5f30*/  UISETP.NE.AND UP1, UPT, UR45, 0x1, UPT ;  /* 0x000000012d00788c */ /* 0x000fe4000bf25270 */
[----:B------:R-:W-:Y:S02]  /*5f40*/  UISETP.NE.AND UP2, UPT, UR39, 0x1, UPT ;  /* 0x000000012700788c */ /* 0x000fe4000bf45270 */
[----:B------:R-:W-:Y:S01]  /*5f50*/  UIMAD.WIDE.U32 UR12, UR37, UR56, URZ ;  /* 0x00000038250c72a5 */ /* 0x000fe2000f8e00ff */
[----:B------:R-:W-:Y:S01]  /*5f60*/  UMOV UR4, UR5 ;  /* 0x0000000500047c82 */ /* 0x000fe20008000000 */
[----:B------:R-:W-:Y:S01]  /*5f70*/  UMOV UR6, UR11 ;  /* 0x0000000b00067c82 */ /* 0x000fe20008000000 */
[----:B-1----:R-:W-:Y:S03]  /*5f80*/  USHF.R.U32.HI UR8, URZ, UR9, UR4 ;  /* 0x00000009ff087299 */ /* 0x002fe60008011604 */
[----:B------:R-:W-:Y:S02]  /*5f90*/  UMOV UR4, UR7 ;  /* 0x0000000700047c82 */ /* 0x000fe40008000000 */
[----:B------:R-:W-:Y:S02]  /*5fa0*/  USHF.R.U32.HI UR5, URZ, UR57, UR4 ;  /* 0x00000039ff057299 */ /* 0x000fe40008011604 */
[----:B------:R-:W-:Y:S02]  /*5fb0*/  USEL UR4, UR60, UR8, !UP0 ;  /* 0x000000083c047287 */ /* 0x000fe4000c000000 */
[----:B------:R-:W-:Y:S02]  /*5fc0*/  USHF.R.U32.HI UR8, URZ, UR9, UR6 ;  /* 0x00000009ff087299 */ /* 0x000fe40008011606 */
[----:B------:R-:W-:Y:S02]  /*5fd0*/  UIMAD.WIDE.U32 UR6, UR4, UR46, URZ ;  /* 0x0000002e040672a5 */ /* 0x000fe4000f8e00ff */
[----:B------:R-:W-:Y:S02]  /*5fe0*/  USEL UR9, UR61, UR5, !UP1 ;  /* 0x000000053d097287 */ /* 0x000fe4000c800000 */
[----:B------:R-:W-:Y:S02]  /*5ff0*/  USEL UR8, UR36, UR8, !UP0 ;  /* 0x0000000824087287 */ /* 0x000fe4000c000000 */
[----:B------:R-:W-:Y:S01]  /*6000*/  UIMAD.WIDE.U32 UR10, UR9, UR46, URZ ;  /* 0x0000002e090a72a5 */ /* 0x000fe2000f8e00ff */
[----:B------:R-:W-:Y:S01]  /*6010*/  UMOV UR6, UR7 ;  /* 0x0000000700067c82 */ /* 0x000fe20008000000 */
[----:B------:R-:W-:Y:S01]  /*6020*/  UMOV UR5, UR13 ;  /* 0x0000000d00057c82 */ /* 0x000fe20008000000 */
[----:B------:R-:W-:Y:S02]  /*6030*/  @UP2 USHF.R.U32.HI UR4, URZ, UR47, UR6 ;  /* 0x0000002fff042299 */ /* 0x000fe40008011606 */
[----:B------:R-:W-:Y:S02]  /*6040*/  USHF.R.U32.HI UR5, URZ, UR57, UR5 ;  /* 0x00000039ff057299 */ /* 0x000fe40008011605 */
[----:B------:R-:W-:Y:S02]  /*6050*/  UIMAD UR4, UR39, UR4, URZ ;  /* 0x00000004270472a4 */ /* 0x000fe4000f8e02ff */
[----:B------:R-:W-:Y:S02]  /*6060*/  USEL UR5, UR37, UR5, !UP1 ;  /* 0x0000000525057287 */ /* 0x000fe4000c800000 */
[----:B------:R-:W-:Y:S01]  /*6070*/  UISETP.GE.AND UP0, UPT, UR8, UR4, UPT ;  /* 0x000000040800728c */ /* 0x000fe2000bf06270 */
[----:B------:R-:W-:Y:S01]  /*6080*/  UMOV UR6, UR11 ;  /* 0x0000000b00067c82 */ /* 0x000fe20008000000 */
[----:B------:R-:W-:Y:S02]  /*6090*/  UIMAD.WIDE.U32 UR10, UR8, UR46, URZ ;  /* 0x0000002e080a72a5 */ /* 0x000fe4000f8e00ff */
[----:B------:R-:W-:Y:S04]  /*60a0*/  @UP2 USHF.R.U32.HI UR9, URZ, UR47, UR6 ;  /* 0x0000002fff092299 */ /* 0x000fe80008011606 */
[----:B------:R-:W-:Y:S01]  /*60b0*/  UIMAD UR6, UR39, UR9, URZ ;  /* 0x00000009270672a4 */ /* 0x000fe2000f8e02ff */
[----:B------:R-:W-:Y:S03]  /*60c0*/  UMOV UR4, UR11 ;  /* 0x0000000b00047c82 */ /* 0x000fe60008000000 */
[----:B------:R-:W-:Y:S02]  /*60d0*/  UISETP.GE.OR UP0, UPT, UR5, UR6, UP0 ;  /* 0x000000060500728c */ /* 0x000fe40008706670 */
[----:B------:R-:W-:Y:S02]  /*60e0*/  USHF.R.U32.HI UR4, URZ, UR47, UR4 ;  /* 0x0000002fff047299 */ /* 0x000fe40008011604 */
[----:B------:R-:W-:Y:S02]  /*60f0*/  UIMAD.WIDE.U32 UR6, UR5, UR46, URZ ;  /* 0x0000002e050672a5 */ /* 0x000fe4000f8e00ff */
[----:B------:R-:W-:Y:S02]  /*6100*/  USEL UR11, UR8, UR4, !UP2 ;  /* 0x00000004080b7287 */ /* 0x000fe4000d000000 */
[----:B------:R-:W-:Y:S02]  /*6110*/  UIADD3 UR6, UPT, UPT, -UR5, URZ, URZ ;  /* 0x000000ff05067290 */ /* 0x000fe4000fffe1ff */
[----:B------:R-:W-:Y:S02]  /*6120*/  UIADD3 UR10, UPT, UPT, -UR11, URZ, URZ ;  /* 0x000000ff0b0a7290 */ /* 0x000fe4000fffe1ff */
[----:B------:R-:W-:Y:S02]  /*6130*/  UIMAD UR6, UR45, UR6, UR37 ;  /* 0x000000062d0672a4 */ /* 0x000fe4000f8e0225 */
[----:B------:R-:W-:Y:S01]  /*6140*/  UIMAD UR10, UR39, UR10, UR8 ;  /* 0x0000000a270a72a4 */ /* 0x000fe2000f8e0208 */
[----:B------:R-:W-:Y:S01]  /*6150*/  @!UP0 UMOV UR4, UR7 ;  /* 0x0000000700048c82 */ /* 0x000fe20008000000 */
[----:B------:R-:W-:Y:S02]  /*6160*/  UIADD3 UR7, UPT, UPT, -UR8, URZ, URZ ;  /* 0x000000ff08077290 */ /* 0x000fe4000fffe1ff */
[----:B------:R-:W-:Y:S04]  /*6170*/  @!UP0 USHF.R.U32.HI UR4, URZ, UR47, UR4 ;  /* 0x0000002fff048299 */ /* 0x000fe80008011604 */
[----:B------:R-:W-:Y:S04]  /*6180*/  @!UP0 USEL UR4, UR5, UR4, !UP2 ;  /* 0x0000000405048287 */ /* 0x000fe8000d000000 */
[----:B------:R-:W-:Y:S02]  /*6190*/  @!UP0 UIMAD UR9, UR9, UR10, UR4 ;  /* 0x0000000a090982a4 */ /* 0x000fe4000f8e0204 */
[----:B------:R-:W-:Y:S02]  /*61a0*/  @!UP0 UIADD3 UR10, UPT, UPT, UR11, -UR4, URZ ;  /* 0x800000040b0a8290 */ /* 0x000fe4000fffe0ff */
[----:B------:R-:W-:Y:S02]  /*61b0*/  UIMAD UR4, UR58, UR7, UR36 ;  /* 0x000000073a0472a4 */ /* 0x000fe4000f8e0224 */
[----:B------:R-:W-:Y:S03]  /*61c0*/  @!UP0 UIMAD UR8, UR10, UR39, UR5 ;  /* 0x000000270a0882a4 */ /* 0x000fe6000f8e0205 */
[----:B------:R-:W-:Y:S02]  /*61d0*/  @!UP0 UMOV UR5, UR9 ;  /* 0x0000000900058c82 */ /* 0x000fe40008000000 */
[----:B------:R-:W-:Y:S02]  /*61e0*/  UIMAD UR37, UR5, UR45, UR6 ;  /* 0x0000002d052572a4 */ /* 0x000fe4000f8e0206 */
[----:B------:R-:W-:Y:S11]  /*61f0*/  UIMAD UR36, UR8, UR58, UR4 ;  /* 0x0000003a082472a4 */ /* 0x000ff6000f8e0204 */
[----:B------:R-:W-:Y:S01]  /*6200*/  @!UPT UIADD3 URZ, UPT, UPT, URZ, URZ, URZ ;  /* 0x000000fffffff290 */ /* 0x000fe2000fffe0ff */
.L_x_85:
[----:B------:R-:W1:Y:S01]  /*6210*/  LDCU UR11, c[0x0][0x388] ;  /* 0x00007100ff0b77ac */ /* 0x000e620008000800 */
[----:B------:R-:W-:Y:S01]  /*6220*/  R2UR UR6, R3 ;  /* 0x00000000030672ca */ /* 0x000fe200000e0000 */
[----:B------:R-:W-:Y:S01]  /*6230*/  BSSY.RECONVERGENT B6, `(.L_x_86) ;  /* 0x0000074000067945 */ /* 0x000fe20003800200 */
[----:B------:R-:W-:Y:S01]  /*6240*/  IABS R0, R0 ;  /* 0x0000000000007213 */ /* 0x000fe20000000000 */
[----:B------:R-:W-:Y:S01]  /*6250*/  USHF.L.U32 UR42, UR24, 0x7, URZ ;  /* 0x00000007182a7899 */ /* 0x000fe200080006ff */
[----:B------:R-:W-:Y:S03]  /*6260*/  @P0 SHF.R.U32.HI R4, RZ, 0x10, R5 ;  /* 0x00000010ff040819 */ /* 0x000fe60000011605 */
[----:B------:R-:W-:Y:S01]  /*6270*/  IMAD.MOV R0, RZ, RZ, -R0 ;  /* 0x000000ffff007224 */ /* 0x000fe200078e0a00 */
[----:B------:R-:W-:Y:S02]  /*6280*/  @P0 R2UR UR63, R4 ;  /* 0x00000000043f02ca */ /* 0x000fe400000e0000 */
[----:B------:R-:W-:Y:S02]  /*6290*/  LOP3.LUT P0, RZ, R80, 0x1b0, RZ, 0xc0, !PT ;  /* 0x000001b050ff7812 */ /* 0x000fe4000780c0ff */
[----:B------:R-:W-:Y:S01]  /*62a0*/  R2UR UR9, R0 ;  /* 0x00000000000972ca */ /* 0x000fe200000e0000 */
[----:B------:R-:W2:Y:S10]  /*62b0*/  I2F.RP R9, UR6 ;  /* 0x0000000600097d06 */ /* 0x000eb40008209400 */
[----:B--2---:R-:W2:Y:S02]  /*62c0*/  MUFU.RCP R3, R9 ;  /* 0x0000000900037308 */ /* 0x004ea40000001000 */
[----:B--2---:R-:W-:Y:S08]  /*62d0*/  VIADD R8, R3, 0xffffffe ;  /* 0x0ffffffe03087836 */ /* 0x004ff00000000000 */
[----:B------:R-:W2:Y:S02]  /*62e0*/  F2I.FTZ.U32.TRUNC.NTZ R3, R8 ;  /* 0x0000000800037305 */ /* 0x000ea4000021f000 */
[----:B--2---:R-:W-:Y:S01]  /*62f0*/  R2UR UR5, R3 ;  /* 0x00000000030572ca */ /* 0x004fe200000e0000 */
[----:B------:R-:W-:Y:S05]  /*6300*/  IMAD.U32 R3, RZ, RZ, UR20 ;  /* 0x00000014ff037e24 */ /* 0x000fea000f8e00ff */
[----:B------:R-:W-:Y:S04]  /*6310*/  IABS R3, R3 ;  /* 0x0000000300037213 */ /* 0x000fe80000000000 */
[----:B------:R-:W-:Y:S01]  /*6320*/  R2UR UR8, R3 ;  /* 0x00000000030872ca */ /* 0x000fe200000e0000 */
[----:B-1----:R-:W-:Y:S02]  /*6330*/  IMAD.U32 R3, RZ, RZ, UR11 ;  /* 0x0000000bff037e24 */ /* 0x002fe4000f8e00ff */
[----:B------:R-:W-:Y:S03]  /*6340*/  UIADD3 UR4, UPT, UPT, URZ, -UR5, URZ ;  /* 0x80000005ff047290 */ /* 0x000fe6000fffe0ff */
[----:B------:R-:W-:Y:S01]  /*6350*/  IABS R9, R3 ;  /* 0x0000000300097213 */ /* 0x000fe20000000000 */
[----:B------:R-:W-:Y:S03]  /*6360*/  UIMAD UR7, UR4, UR6, URZ ;  /* 0x00000006040772a4 */ /* 0x000fe6000f8e02ff */
[----:B------:R-:W-:Y:S01]  /*6370*/  UMOV UR4, URZ ;  /* 0x000000ff00047c82 */ /* 0x000fe20008000000 */
[----:B------:R-:W1:Y:S01]  /*6380*/  I2F.RP R0, R9 ;  /* 0x0000000900007306 */ /* 0x000e620000209400 */
[----:B------:R-:W-:Y:S07]  /*6390*/  UIMAD.WIDE.U32 UR4, UR5, UR7, UR4 ;  /* 0x00000007050472a5 */ /* 0x000fee000f8e0004 */
[----:B------:R-:W-:Y:S02]  /*63a0*/  UMOV UR4, UR5 ;  /* 0x0000000500047c82 */ /* 0x000fe40008000000 */
[----:B------:R-:W-:Y:S01]  /*63b0*/  UIMAD.WIDE.U32 UR4, UR4, UR8, URZ ;  /* 0x00000008040472a5 */ /* 0x000fe2000f8e00ff */
[----:B-1----:R-:W1:Y:S06]  /*63c0*/  MUFU.RCP R0, R0 ;  /* 0x0000000000007308 */ /* 0x002e6c0000001000 */
[----:B------:R-:W-:Y:S02]  /*63d0*/  UMOV UR43, UR5 ;  /* 0x00000005002b7c82 */ /* 0x000fe40008000000 */
[----:B------:R-:W-:Y:S04]  /*63e0*/  UIMAD UR4, UR43, UR9, UR8 ;  /* 0x000000092b0472a4 */ /* 0x000fe8000f8e0208 */
[----:B------:R-:W-:Y:S01]  /*63f0*/  UISETP.GT.U32.AND UP0, UPT, UR6, UR4, UPT ;  /* 0x000000040600728c */ /* 0x000fe2000bf04070 */
[----:B-1----:R-:W-:Y:S10]  /*6400*/  VIADD R10, R0, 0xffffffe ;  /* 0x0ffffffe000a7836 */ /* 0x002ff40000000000 */
[----:B------:R-:W-:Y:S02]  /*6410*/  @!UP0 UIADD3 UR4, UPT, UPT, UR4, -UR6, URZ ;  /* 0x8000000604048290 */ /* 0x000fe4000fffe0ff */
[----:B------:R-:W-:Y:S01]  /*6420*/  @!UP0 UIADD3 UR43, UPT, UPT, UR43, 0x1, URZ ;  /* 0x000000012b2b8890 */ /* 0x000fe2000fffe0ff */
[----:B------:R-:W1:Y:S01]  /*6430*/  F2I.FTZ.U32.TRUNC.NTZ R11, R10 ;  /* 0x0000000a000b7305 */ /* 0x000e62000021f000 */
[----:B------:R-:W-:Y:S02]  /*6440*/  UISETP.GE.U32.AND UP2, UPT, UR4, UR6, UPT ;  /* 0x000000060400728c */ /* 0x000fe4000bf46070 */
[----:B------:R-:W-:Y:S02]  /*6450*/  ULOP3.LUT UR4, UR20, UR52, URZ, 0x3c, !UPT ;  /* 0x0000003414047292 */ /* 0x000fe4000f8e3cff */
[----:B------:R-:W-:Y:S02]  /*6460*/  UISETP.NE.AND UP0, UPT, UR52, URZ, UPT ;  /* 0x000000ff3400728c */ /* 0x000fe4000bf05270 */
[----:B------:R-:W-:Y:S05]  /*6470*/  UISETP.GE.AND UP1, UPT, UR4, URZ, UPT ;  /* 0x000000ff0400728c */ /* 0x000fea000bf26270 */
[----:B------:R-:W-:Y:S01]  /*6480*/  @UP2 UIADD3 UR43, UPT, UPT, UR43, 0x1, URZ ;  /* 0x000000012b2b2890 */ /* 0x000fe2000fffe0ff */
[--C-:B-1----:R-:W-:Y:S02]  /*6490*/  IMAD.MOV R8, RZ, RZ, -R11.reuse ;  /* 0x000000ffff087224 */ /* 0x102fe400078e0a0b */
[----:B------:R-:W-:Y:S03]  /*64a0*/  IMAD.MOV.U32 R10, RZ, RZ, RZ ;  /* 0x000000ffff0a7224 */ /* 0x000fe600078e00ff */
[----:B------:R-:W-:Y:S01]  /*64b0*/  @!UP1 UIADD3 UR43, UPT, UPT, -UR43, URZ, URZ ;  /* 0x000000ff2b2b9290 */ /* 0x000fe2000fffe1ff */
[----:B------:R-:W-:Y:S01]  /*64c0*/  IMAD R3, R8, R9, RZ ;  /* 0x0000000908037224 */ /* 0x000fe200078e02ff */
[----:B------:R-:W-:Y:S02]  /*64d0*/  UISETP.NE.AND UP1, UPT, UR38, 0x1, UPT ;  /* 0x000000012600788c */ /* 0x000fe4000bf25270 */
[----:B------:R-:W-:Y:S01]  /*64e0*/  @!UP0 ULOP3.LUT UR43, URZ, UR52, URZ, 0x33, !UPT ;  /* 0x00000034ff2b8292 */ /* 0x000fe2000f8e33ff */
[----:B------:R-:W-:Y:S05]  /*64f0*/  IMAD.HI.U32 R11, R11, R3, R10 ;  /* 0x000000030b0b7227 */ /* 0x000fea00078e000a */
[----:B------:R-:W-:Y:S03]  /*6500*/  MOV R0, UR43 ;  /* 0x0000002b00007c02 */ /* 0x000fe60008000f00 */
[----:B------:R-:W1:Y:S01]  /*6510*/  @!UP1 LDCU.128 UR12, c[0x0][0xb10] ;  /* 0x00016200ff0c97ac */ /* 0x000e620008000c00 */
[----:B------:R-:W-:Y:S05]  /*6520*/  IABS R0, R0 ;  /* 0x0000000000007213 */ /* 0x000fea0000000000 */
[----:B------:R-:W-:Y:S01]  /*6530*/  IMAD.HI.U32 R11, R11, R0, RZ ;  /* 0x000000000b0b7227 */ /* 0x000fe200078e00ff */
[----:B------:R-:W2:Y:S03]  /*6540*/  @!UP1 LDCU UR10, c[0x0][0xb20] ;  /* 0x00016400ff0a97ac */ /* 0x000ea60008000800 */
[----:B------:R-:W-:Y:S01]  /*6550*/  IMAD.MOV R3, RZ, RZ, -R11 ;  /* 0x000000ffff037224 */ /* 0x000fe200078e0a0b */
[----:B------:R-:W3:Y:S03]  /*6560*/  @!UP1 LDCU UR5, c[0x0][0xb0c] ;  /* 0x00016180ff0597ac */ /* 0x000ee60008000800 */
[C---:B------:R-:W-:Y:S01]  /*6570*/  IMAD R0, R9.reuse, R3, R0 ;  /* 0x0000000309007224 */ /* 0x040fe200078e0200 */
[----:B-1----:R-:W-:Y:S04]  /*6580*/  UIMAD.WIDE.U32 UR6, UR36, UR15, URZ ;  /* 0x0000000f240672a5 */ /* 0x002fe8000f8e00ff */
[----:B------:R-:W-:Y:S01]  /*6590*/  ISETP.GT.U32.AND P1, PT, R9, R0, PT ;  /* 0x000000000900720c */ /* 0x000fe20003f24070 */
[----:B------:R-:W-:Y:S02]  /*65a0*/  UIMAD.WIDE.U32 UR8, UR37, UR12, URZ ;  /* 0x0000000c250872a5 */ /* 0x000fe4000f8e00ff */
[----:B------:R-:W-:Y:S02]  /*65b0*/  @!UP1 UISETP.NE.AND UP0, UPT, UR14, 0x1, UPT ;  /* 0x000000010e00988c */ /* 0x000fe4000bf05270 */
[----:B------:R-:W-:Y:S01]  /*65c0*/  ULOP3.LUT UR8, UR43, UR11, URZ, 0x3c, !UPT ;  /* 0x0000000b2b087292 */ /* 0x000fe2000f8e3cff */
[----:B------:R-:W-:Y:S02]  /*65d0*/  @!UP1 UMOV UR6, UR7 ;  /* 0x0000000700069c82 */ /* 0x000fe40008000000 */
[----:B------:R-:W-:Y:S01]  /*65e0*/  @!UP1 UMOV UR4, UR9 ;  /* 0x0000000900049c82 */ /* 0x000fe20008000000 */
[----:B--2---:R-:W-:Y:S02]  /*65f0*/  @!UP1 USHF.R.U32.HI UR6, URZ, UR10, UR6 ;  /* 0x0000000aff069299 */ /* 0x004fe40008011606 */
[----:B---3--:R-:W-:Y:S02]  /*6600*/  @!UP1 UISETP.NE.AND UP2, UPT, UR5, 0x1, UPT ;  /* 0x000000010500988c */ /* 0x008fe4000bf45270 */
[----:B------:R-:W-:Y:S01]  /*6610*/  @!UP1 USHF.R.U32.HI UR4, URZ, UR13, UR4 ;  /* 0x0000000dff049299 */ /* 0x000fe20008011604 */
[----:B------:R-:W-:Y:S01]  /*6620*/  @!P1 IMAD.IADD R0, R0, 0x1, -R9 ;  /* 0x0000000100009824 */ /* 0x000fe200078e0a09 */
[----:B------:R-:W-:Y:S01]  /*6630*/  @!UP1 USEL UR6, UR36, UR6, !UP0 ;  /* 0x0000000624069287 */ /* 0x000fe2000c000000 */
[----:B------:R-:W-:Y:S01]  /*6640*/  @!P1 IADD3 R11, PT, PT, R11, 0x1, RZ ;  /* 0x000000010b0b9810 */ /* 0x000fe20007ffe0ff */
[----:B------:R-:W-:Y:S02]  /*6650*/  @!UP1 USEL UR7, UR37, UR4, !UP2 ;  /* 0x0000000425079287 */ /* 0x000fe4000d000000 */
[----:B------:R-:W-:Y:S01]  /*6660*/  UISETP.GE.AND UP0, UPT, UR8, URZ, UPT ;  /* 0x000000ff0800728c */ /* 0x000fe2000bf06270 */
[----:B------:R-:W-:Y:S01]  /*6670*/  ISETP.GE.U32.AND P2, PT, R0, R9, PT ;  /* 0x000000090000720c */ /* 0x000fe20003f46070 */
[----:B------:R-:W-:Y:S02]  /*6680*/  UISETP.NE.AND UP2, UPT, UR11, URZ, UPT ;  /* 0x000000ff0b00728c */ /* 0x000fe4000bf45270 */
[----:B------:R-:W-:Y:S02]  /*6690*/  @!UP1 UIADD3 UR4, UPT, UPT, -UR7, UR6, URZ ;  /* 0x0000000607049290 */ /* 0x000fe4000fffe1ff */
[----:B------:R-:W-:Y:S02]  /*66a0*/  @!UP1 UIADD3 UR6, UPT, UPT, UR7, -UR6, URZ ;  /* 0x8000000607069290 */ /* 0x000fe4000fffe0ff */
[----:B------:R-:W-:Y:S02]  /*66b0*/  @!UP1 UIMAD UR37, UR4, UR5, UR37 ;  /* 0x00000005042592a4 */ /* 0x000fe4000f8e0225 */
[----:B------:R-:W-:Y:S02]  /*66c0*/  UIADD3 UR4, UPT, UPT, -UR43, URZ, URZ ;  /* 0x000000ff2b047290 */ /* 0x000fe4000fffe1ff */
[----:B------:R-:W-:Y:S02]  /*66d0*/  @!UP1 UIMAD UR36, UR6, UR14, UR36 ;  /* 0x0000000e062492a4 */ /* 0x000fe4000f8e0224 */
[----:B------:R-:W-:Y:S01]  /*66e0*/  UIMAD UR5, UR52, UR4, UR20 ;  /* 0x00000004340572a4 */ /* 0x000fe2000f8e0214 */
[----:B------:R-:W-:Y:S03]  /*66f0*/  @P2 VIADD R11, R11, 0x1 ;  /* 0x000000010b0b2836 */ /* 0x000fe60000000000 */
[----:B------:R-:W-:Y:S02]  /*6700*/  USHF.L.U32 UR51, UR5, 0x7, URZ ;  /* 0x0000000705337899 */ /* 0x000fe400080006ff */
[----:B------:R-:W-:Y:S11]  /*6710*/  R2UR UR44, R11 ;  /* 0x000000000b2c72ca */ /* 0x000ff600000e0000 */
[----:B------:R-:W-:Y:S02]  /*6720*/  @!UPT UIADD3 URZ, UPT, UPT, URZ, URZ, URZ ;  /* 0x000000fffffff290 */ /* 0x000fe4000fffe0ff */
[----:B------:R-:W-:Y:S02]  /*6730*/  @!UP0 UIADD3 UR44, UPT, UPT, -UR44, URZ, URZ ;  /* 0x000000ff2c2c8290 */ /* 0x000fe4000fffe1ff */
[----:B------:R-:W-:Y:S04]  /*6740*/  @!UP2 ULOP3.LUT UR44, URZ, UR11, URZ, 0x33, !UPT ;  /* 0x0000000bff2ca292 */ /* 0x000fe8000f8e33ff */
[----:B------:R-:W-:Y:S04]  /*6750*/  UIADD3 UR4, UPT, UPT, -UR44, URZ, URZ ;  /* 0x000000ff2c047290 */ /* 0x000fe8000fffe1ff */
[----:B------:R-:W-:Y:S01]  /*6760*/  UIMAD UR43, UR11, UR4, UR43 ;  /* 0x000000040b2b72a4 */ /* 0x000fe2000f8e022b */
[----:B------:R-:W-:Y:S11]  /*6770*/  @!P0 BRA `(.L_x_87) ;  /* 0x00000000007c8947 */ /* 0x000ff60003800000 */
[----:B------:R-:W1:Y:S01]  /*6780*/  LDCU.64 UR8, c[0x4][0x80] ;  /* 0x01001000ff0877ac */ /* 0x000e620008000a00 */
[----:B------:R-:W-:Y:S01]  /*6790*/  MOV R16, 0x0 ;  /* 0x0000000000107802 */ /* 0x000fe20000000f00 */
[----:B------:R-:W-:Y:S02]  /*67a0*/  HFMA2 R12, -RZ, RZ, 0, 5.9604644775390625e-08 ;  /* 0x00000001ff0c7431 */ /* 0x000fe400000001ff */
[----:B------:R-:W-:Y:S01]  /*67b0*/  IMAD.MOV.U32 R8, RZ, RZ, 0x70 ;  /* 0x00000070ff087424 */ /* 0x000fe200078e00ff */
[----:B------:R2:W3:Y:S01]  /*67c0*/  LDC.64 R14, c[0x4][R16] ;  /* 0x01000000100e7b82 */ /* 0x0004e20000000a00 */
[----:B------:R-:W4:Y:S01]  /*67d0*/  LDCU.64 UR6, c[0x4][0x88] ;  /* 0x01001100ff0677ac */ /* 0x000f220008000a00 */
[----:B------:R-:W-:Y:S01]  /*67e0*/  IMAD.MOV.U32 R13, RZ, RZ, RZ ;  /* 0x000000ffff0d7224 */ /* 0x000fe200078e00ff */
[----:B------:R-:W2:Y:S01]  /*67f0*/  LDCU.64 UR4, c[0x4][0x8] ;  /* 0x01000100ff0477ac */ /* 0x000ea20008000a00 */
[----:B-1----:R-:W-:Y:S01]  /*6800*/  MOV R5, UR9 ;  /* 0x0000000900057c02 */ /* 0x002fe20008000f00 */
[----:B------:R-:W-:Y:S01]  /*6810*/  IMAD.U32 R4, RZ, RZ, UR8 ;  /* 0x00000008ff047e24 */ /* 0x000fe2000f8e00ff */
[----:B----4-:R-:W-:Y:S01]  /*6820*/  MOV R7, UR7 ;  /* 0x0000000700077c02 */ /* 0x010fe20008000f00 */
[----:B------:R-:W-:Y:S01]  /*6830*/  IMAD.U32 R6, RZ, RZ, UR6 ;  /* 0x00000006ff067e24 */ /* 0x000fe2000f8e00ff */
[----:B--2---:R-:W-:Y:S01]  /*6840*/  MOV R11, UR5 ;  /* 0x00000005000b7c02 */ /* 0x004fe20008000f00 */
[----:B------:R-:W-:Y:S02]  /*6850*/  IMAD.U32 R10, RZ, RZ, UR4 ;  /* 0x00000004ff0a7e24 */ /* 0x000fe4000f8e00ff */
[----:B------:R-:W-:Y:S07]  /*6860*/  LEPC R20, `(.L_x_88) ;  /* 0x000000001014794e */ /* 0x000fee0000000000 */
[----:B---3-5:R-:W-:Y:S05]  /*6870*/  CALL.ABS.NOINC R14 ;  /* 0x000000000e007343 */ /* 0x028fea0003c00000 */
.L_x_88:
[----:B------:R-:W1:Y:S01]  /*6880*/  LDCU.64 UR8, c[0x4][0x80] ;  /* 0x01001000ff0877ac */ /* 0x000e620008000a00 */
[----:B------:R-:W2:Y:S01]  /*6890*/  LDC.64 R16, c[0x4][R16] ;  /* 0x0100000010107b82 */ /* 0x000ea20000000a00 */
[----:B------:R-:W-:Y:S02]  /*68a0*/  HFMA2 R12, -RZ, RZ, 0, 5.9604644775390625e-08 ;  /* 0x00000001ff0c7431 */ /* 0x000fe400000001ff */
[----:B------:R-:W-:Y:S02]  /*68b0*/  IMAD.MOV.U32 R8, RZ, RZ, 0x70 ;  /* 0x00000070ff087424 */ /* 0x000fe400078e00ff */
[----:B------:R-:W-:Y:S01]  /*68c0*/  IMAD.MOV.U32 R13, RZ, RZ, RZ ;  /* 0x000000ffff0d7224 */ /* 0x000fe200078e00ff */
[----:B------:R-:W3:Y:S01]  /*68d0*/  LDCU.64 UR6, c[0x4][0x88] ;  /* 0x01001100ff0677ac */ /* 0x000ee20008000a00 */
[----:B------:R-:W4:Y:S01]  /*68e0*/  LDCU.64 UR4, c[0x4][0x8] ;  /* 0x01000100ff0477ac */ /* 0x000f220008000a00 */
[----:B-1----:R-:W-:Y:S02]  /*68f0*/  MOV R4, UR8 ;  /* 0x0000000800047c02 */ /* 0x002fe40008000f00 */
[----:B------:R-:W-:Y:S02]  /*6900*/  MOV R5, UR9 ;  /* 0x0000000900057c02 */ /* 0x000fe40008000f00 */
[----:B---3--:R-:W-:Y:S01]  /*6910*/  MOV R7, UR7 ;  /* 0x0000000700077c02 */ /* 0x008fe20008000f00 */
[----:B------:R-:W-:Y:S01]  /*6920*/  IMAD.U32 R6, RZ, RZ, UR6 ;  /* 0x00000006ff067e24 */ /* 0x000fe2000f8e00ff */
[----:B----4-:R-:W-:Y:S01]  /*6930*/  MOV R11, UR5 ;  /* 0x00000005000b7c02 */ /* 0x010fe20008000f00 */
[----:B------:R-:W-:Y:S02]  /*6940*/  IMAD.U32 R10, RZ, RZ, UR4 ;  /* 0x00000004ff0a7e24 */ /* 0x000fe4000f8e00ff */
[----:B------:R-:W-:Y:S07]  /*6950*/  LEPC R20, `(.L_x_87) ;  /* 0x000000001014794e */ /* 0x000fee0000000000 */
[----:B--2---:R-:W-:Y:S05]  /*6960*/  CALL.ABS.NOINC R16 ;  /* 0x0000000010007343 */ /* 0x004fea0003c00000 */
.L_x_87:
[----:B------:R-:W-:Y:S05]  /*6970*/  BSYNC.RECONVERGENT B6 ;  /* 0x0000000000067941 */ /* 0x000fea0003800200 */
.L_x_86:
[----:B------:R-:W-:Y:S02]  /*6980*/  R2UR UR6, R93 ;  /* 0x000000005d0672ca */ /* 0x000fe400000e0000 */
[----:B------:R-:W-:Y:S02]  /*6990*/  R2UR UR5, R92 ;  /* 0x000000005c0572ca */ /* 0x000fe400000e0000 */
[----:B------:R-:W-:Y:S02]  /*69a0*/  R2UR UR4, R91 ;  /* 0x000000005b0472ca */ /* 0x000fe400000e0000 */
[----:B------:R-:W-:Y:S02]  /*69b0*/  ISETP.NE.U32.AND P4, PT, R78, RZ, PT ;  /* 0x000000ff4e00720c */ /* 0x000fe40003f85070 */
[----:B------:R-:W-:Y:S02]  /*69c0*/  ISETP.NE.U32.AND P2, PT, RZ, UR54, PT ;  /* 0x00000036ff007c0c */ /* 0x000fe4000bf45070 */
[----:B------:R-:W-:Y:S02]  /*69d0*/  ISETP.NE.AND.EX P4, PT, R79, RZ, PT, P4 ;  /* 0x000000ff4f00720c */ /* 0x000fe40003f85340 */
[----:B------:R-:W-:Y:S01]  /*69e0*/  ISETP.NE.AND.EX P2, PT, RZ, UR55, PT, P2 ;  /* 0x00000037ff007c0c */ /* 0x000fe2000bf45320 */
[----:B------:R-:W-:Y:S02]  /*69f0*/  UISETP.NE.AND UP2, UPT, UR6, URZ, UPT ;  /* 0x000000ff0600728c */ /* 0x000fe4000bf45270 */
[----:B------:R-:W-:Y:S04]  /*6a00*/  UISETP.NE.U32.AND UP0, UPT, UR5, URZ, UPT ;  /* 0x000000ff0500728c */ /* 0x000fe8000bf05070 */
[----:B------:R-:W-:Y:S01]  /*6a10*/  UISETP.NE.AND.EX UP1, UPT, UR4, URZ, UPT, UP0 ;  /* 0x000000ff0400728c */ /* 0x000fe2000bf25300 */
[----:B------:R-:W-:Y:S01]  /*6a20*/  PLOP3.LUT P1, PT, PT, PT, UP2, 0x80, 0x8 ;  /* 0x000000000008781c */ /* 0x000fe20003f2f028 */
[----:B------:R-:W-:Y:S03]  /*6a30*/  UPLOP3.LUT UP0, UPT, UPT, UPT, UPT, 0x40, 0x4 ;  /* 0x000000000004789c */ /* 0x000fe60003f0e870 */
[----:B------:R-:W-:Y:S06]  /*6a40*/  @UP2 UPLOP3.LUT UP0, UPT, UPT, UPT, UP1, 0x80, 0x8 ;  /* 0x000000000008289c */ /* 0x000fec0003f0f010 */
[----:B------:R-:W-:Y:S01]  /*6a50*/  PLOP3.LUT P0, PT, PT, PT, UP0, 0x80, 0x8 ;  /* 0x000000000008781c */ /* 0x000fe20003f0f008 */
[----:B------:R-:W-:Y:S01]  /*6a60*/  @!UPT UIADD3 URZ, UPT, UPT, URZ, URZ, URZ ;  /* 0x000000fffffff290 */ /* 0x000fe2000fffe0ff */
[----:B------:R-:W-:Y:S11]  /*6a70*/  BRA.U !UP1, `(.L_x_89) ;  /* 0x0000000109407547 */ /* 0x000ff6000b800000 */
[----:B------:R-:W-:Y:S01]  /*6a80*/  UISETP.NE.U32.AND UP0, UPT, UR54, URZ, UPT ;  /* 0x000000ff3600728c */ /* 0x000fe2000bf05070 */
[----:B------:R-:W-:Y:S01]  /*6a90*/  R2UR UR6, R92 ;  /* 0x000000005c0672ca */ /* 0x000fe200000e0000 */
[----:B------:R-:W1:Y:S01]  /*6aa0*/  LDCU.64 UR8, c[0x0][0x358] ;  /* 0x00006b00ff0877ac */ /* 0x000e620008000a00 */
[----:B------:R-:W-:Y:S02]  /*6ab0*/  HFMA2 R89, -RZ, RZ, 0, 5.9604644775390625e-08 ;  /* 0x00000001ff597431 */ /* 0x000fe400000001ff */
[----:B------:R-:W-:Y:S01]  /*6ac0*/  IMAD.MOV.U32 R0, RZ, RZ, 0x1 ;  /* 0x00000001ff007424 */ /* 0x000fe200078e00ff */
[----:B------:R-:W-:Y:S06]  /*6ad0*/  UISETP.NE.AND.EX UP0, UPT, UR55, URZ, UPT, UP0 ;  /* 0x000000ff3700728c */ /* 0x000fec000bf05300 */
[----:B------:R-:W-:Y:S05]  /*6ae0*/  PLOP3.LUT P3, PT, PT, PT, UP0, 0x80, 0x8 ;  /* 0x000000000008781c */ /* 0x000fea0003f6f008 */
[----:B------:R-:W2:Y:S01]  /*6af0*/  @UP0 LDCU.64 UR4, c[0x0][0x888] ;  /* 0x00011100ff0407ac */ /* 0x000ea20008000a00 */
[----:B------:R-:W-:Y:S07]  /*6b00*/  @UP0 UIMAD UR6, UR49, UR6, URZ ;  /* 0x00000006310602a4 */ /* 0x000fee000f8e02ff */
[----:B------:R-:W-:Y:S01]  /*6b10*/  @!P3 PRMT R89, R0, 0x7610, R89 ;  /* 0x000076100059b816 */ /* 0x000fe20000000059 */
[----:B--2---:R-:W-:Y:S06]  /*6b20*/  @UP0 UIMAD.WIDE UR4, UR6, 0x4, UR4 ;  /* 0x00000004060408a5 */ /* 0x004fec000f8e0204 */
[----:B------:R-:W-:Y:S02]  /*6b30*/  IMAD.U32 R4, RZ, RZ, UR4 ;  /* 0x00000004ff047e24 */ /* 0x000fe4000f8e00ff */
[----:B------:R-:W-:Y:S03]  /*6b40*/  IMAD.U32 R5, RZ, RZ, UR5 ;  /* 0x00000005ff057e24 */ /* 0x000fe6000f8e00ff */
[----:B------:R-:W2:Y:S02]  /*6b50*/  @!UP0 LDCU UR4, c[0x0][0x880] ;  /* 0x00011000ff0487ac */ /* 0x000ea40008000800 */
[----:B-1---5:R1:W5:Y:S02]  /*6b60*/  @P3 LDG.E R41, desc[UR8][R4.64] ;  /* 0x0000000804293981 */ /* 0x022364000c1e1900 */
[----:B-12---:R-:W-:Y:S02]  /*6b70*/  @!P3 MOV R41, UR4 ;  /* 0x000000040029bc02 */ /* 0x006fe40008000f00 */
.L_x_89:
[----:B------:R-:W-:Y:S05]  /*6b80*/  @!P4 BRA `(.L_x_90) ;  /* 0x000000000024c947 */ /* 0x000fea0003800000 */
[----:B------:R-:W-:Y:S01]  /*6b90*/  ISETP.NE.U32.AND P3, PT, R76, RZ, PT ;  /* 0x000000ff4c00720c */ /* 0x000fe20003f65070 */
[----:B------:R-:W1:Y:S03]  /*6ba0*/  LDCU.64 UR4, c[0x0][0x358] ;  /* 0x00006b00ff0477ac */ /* 0x000e660008000a00 */
[----:B------:R-:W-:Y:S11]  /*6bb0*/  ISETP.NE.AND.EX P3, PT, R77, RZ, PT, P3 ;  /* 0x000000ff4d00720c */ /* 0x000ff60003f65330 */
[----:B------:R-:W-:Y:S02]  /*6bc0*/  @!UPT UIADD3 URZ, UPT, UPT, URZ, URZ, URZ ;  /* 0x000000fffffff290 */ /* 0x000fe4000fffe0ff */
[----:B------:R-:W2:Y:S01]  /*6bd0*/  @P3 LDC.64 R4, c[0x0][0x8a8] ;  /* 0x00022a00ff043b82 */ /* 0x000ea20000000a00 */
[----:B------:R-:W-:Y:S04]  /*6be0*/  @P3 IMAD R0, R78, UR49, RZ ;  /* 0x000000314e003c24 */ /* 0x000fe8000f8e02ff */
[----:B--2---:R-:W-:Y:S05]  /*6bf0*/  @P3 IMAD.WIDE R4, R0, 0x4, R4 ;  /* 0x0000000400043825 */ /* 0x004fea00078e0204 */
[----:B-1---5:R1:W5:Y:S02]  /*6c00*/  @P3 LDG.E R38, desc[UR4][R4.64] ;  /* 0x0000000404263981 */ /* 0x022364000c1e1900 */
[----:B-1----:R-:W2:Y:S02]  /*6c10*/  @!P3 LDC R38, c[0x0][0x8a0] ;  /* 0x00022800ff26bb82 */ /* 0x002ea40000000800 */
.L_x_90:
[----:B-----5:R-:W-:Y:S01]  /*6c20*/  FSETP.NEU.AND P3, PT, R41, RZ, PT ;  /* 0x000000ff2900720b */ /* 0x020fe20003f6d000 */
[----:B------:R-:W-:Y:S01]  /*6c30*/  BSSY B1, `(.L_x_91) ;  /* 0x0000039000017945 */ /* 0x000fe20003800000 */
[----:B------:R-:W-:Y:S01]  /*6c40*/  SEL R4, RZ, 0xffffffff, P2 ;  /* 0xffffffffff047807 */ /* 0x000fe20001000000 */
[----:B------:R-:W-:Y:S01]  /*6c50*/  IMAD.MOV.U32 R46, RZ, RZ, 0x1 ;  /* 0x00000001ff2e7424 */ /* 0x000fe200078e00ff */
[----:B------:R-:W-:Y:S01]  /*6c60*/  @P1 LOP3.LUT P2, RZ, R89, 0xff, RZ, 0xc0, !PT ;  /* 0x000000ff59ff1812 */ /* 0x000fe2000784c0ff */
[----:B------:R-:W-:Y:S01]  /*6c70*/  IMAD.IADD R39, R37, 0x1, R2 ;  /* 0x0000000125277824 */ /* 0x000fe200078e0202 */
[----:B------:R-:W-:Y:S01]  /*6c80*/  @P1 SEL R3, RZ, 0xffffffff, P3 ;  /* 0xffffffffff031807 */ /* 0x000fe20001800000 */
[----:B------:R-:W-:Y:S01]  /*6c90*/  IMAD R98, R87, -0x10, R96 ;  /* 0xfffffff057627824 */ /* 0x000fe200078e0260 */
[----:B------:R-:W-:Y:S01]  /*6ca0*/  LOP3.LUT R85, R85, 0x1, RZ, 0x3c, !PT ;  /* 0x0000000155557812 */ /* 0x000fe200078e3cff */
[----:B------:R-:W-:Y:S01]  /*6cb0*/  IMAD.MOV.U32 R47, RZ, RZ, RZ ;  /* 0x000000ffff2f7224 */ /* 0x000fe200078e00ff */
[----:B------:R-:W-:Y:S02]  /*6cc0*/  @P0 SEL R3, R4, R3, !P2 ;  /* 0x0000000304030207 */ /* 0x000fe40005000000 */
[----:B------:R-:W-:Y:S02]  /*6cd0*/  CS2R R74, SRZ ;  /* 0x00000000004a7805 */ /* 0x000fe4000001ff00 */
[----:B------:R-:W-:Y:S02]  /*6ce0*/  LEA R99, R36, UR48, 0x3 ;  /* 0x0000003024637c11 */ /* 0x000fe4000f8e18ff */
[----:B------:R-:W-:Y:S02]  /*6cf0*/  CS2R R72, SRZ ;  /* 0x0000000000487805 */ /* 0x000fe4000001ff00 */
[----:B------:R-:W-:Y:S02]  /*6d00*/  @P1 LOP3.LUT R3, R3, 0x1, RZ, 0xc0, !PT ;  /* 0x0000000103031812 */ /* 0x000fe400078ec0ff */
[----:B------:R-:W-:Y:S02]  /*6d10*/  CS2R R66, SRZ ;  /* 0x0000000000427805 */ /* 0x000fe4000001ff00 */
[----:B------:R-:W-:Y:S02]  /*6d20*/  SHF.L.U32 R0, R84, 0x1f, RZ ;  /* 0x0000001f54007819 */ /* 0x000fe400000006ff */
[----:B------:R-:W-:Y:S02]  /*6d30*/  CS2R R64, SRZ ;  /* 0x0000000000407805 */ /* 0x000fe4000001ff00 */
[----:B------:R-:W-:Y:S02]  /*6d40*/  ISETP.NE.U32.OR P5, PT, R3, 0x1, !P1 ;  /* 0x000000010300780c */ /* 0x000fe40004fa5470 */
[----:B------:R-:W-:Y:S02]  /*6d50*/  CS2R R58, SRZ ;  /* 0x00000000003a7805 */ /* 0x000fe4000001ff00 */
[----:B------:R-:W-:Y:S02]  /*6d60*/  PLOP3.LUT P2, PT, PT, PT, UP1, 0x80, 0x8 ;  /* 0x000000000008781c */ /* 0x000fe40003f4f018 */
[----:B------:R-:W-:Y:S02]  /*6d70*/  CS2R R56, SRZ ;  /* 0x0000000000387805 */ /* 0x000fe4000001ff00 */
[----:B------:R-:W-:Y:S02]  /*6d80*/  LOP3.LUT P4, R95, R89, 0xff, RZ, 0xc0, !PT ;  /* 0x000000ff595f7812 */ /* 0x000fe4000788c0ff */
[----:B------:R-:W-:Y:S02]  /*6d90*/  CS2R R50, SRZ ;  /* 0x0000000000327805 */ /* 0x000fe4000001ff00 */
[----:B------:R-:W-:Y:S02]  /*6da0*/  SEL R3, RZ, 0xffffffff, P3 ;  /* 0xffffffffff037807 */ /* 0x000fe40001800000 */
[----:B------:R-:W-:Y:S02]  /*6db0*/  CS2R R48, SRZ ;  /* 0x0000000000307805 */ /* 0x000fe4000001ff00 */
[----:B------:R-:W-:Y:S02]  /*6dc0*/  P2R R97, PR, RZ, 0x20 ;  /* 0x00000020ff617803 */ /* 0x000fe40000000000 */
[----:B------:R-:W-:Y:S02]  /*6dd0*/  @P5 SHF.L.U32 R5, R85, 0x1f, RZ ;  /* 0x0000001f55055819 */ /* 0x000fe400000006ff */
[----:B------:R-:W-:Y:S02]  /*6de0*/  @P2 SEL R3, R4, R3, !P4 ;  /* 0x0000000304032207 */ /* 0x000fe40006000000 */
[----:B------:R-:W1:Y:S02]  /*6df0*/  @P5 SYNCS.PHASECHK.TRANS64.TRYWAIT P1, [UR48+0xc0], R5 ;  /* 0x0000c005ff0055a7 */ /* 0x000e640008021130 */
[----:B------:R-:W-:Y:S04]  /*6e00*/  LOP3.LUT R3, R3, 0x1, RZ, 0xc0, !PT ;  /* 0x0000000103037812 */ /* 0x000fe800078ec0ff */
[----:B------:R-:W-:Y:S04]  /*6e10*/  ISETP.NE.U32.AND P2, PT, R3, 0x1, PT ;  /* 0x000000010300780c */ /* 0x000fe80003f45070 */
[----:B------:R-:W-:Y:S01]  /*6e20*/  P2R R60, PR, RZ, 0x4 ;  /* 0x00000004ff3c7803 */ /* 0x000fe20000000000 */
[----:B------:R3:W4:Y:S01]  /*6e30*/  SYNCS.PHASECHK.TRANS64.TRYWAIT P0, [R99+URZ+0x120], R0 ;  /* 0x00012000630075a7 */ /* 0x00072200080011ff */
[----:B-1----:R-:W-:Y:S01]  /*6e40*/  @P5 SEL R46, RZ, 0x1, !P1 ;  /* 0x00000001ff2e5807 */ /* 0x002fe20004800000 */
[----:B---3--:R-:W-:Y:S06]  /*6e50*/  @!P5 BRA `(.L_x_92) ;  /* 0x000000000058d947 */ /* 0x008fec0003800000 */
[----:B------:R-:W-:Y:S01]  /*6e60*/  IMAD.MOV.U32 R75, RZ, RZ, RZ ;  /* 0x000000ffff4b7224 */ /* 0x000fe200078e00ff */
[----:B------:R-:W-:Y:S01]  /*6e70*/  ISETP.NE.AND P1, PT, R46, RZ, PT ;  /* 0x000000ff2e00720c */ /* 0x000fe20003f25270 */
[----:B------:R-:W-:Y:S01]  /*6e80*/  BSSY B0, `(.L_x_93) ;  /* 0x000000c000007945 */ /* 0x000fe20003800000 */
[----:B------:R-:W-:Y:S02]  /*6e90*/  CS2R R50, SRZ ;  /* 0x0000000000327805 */ /* 0x000fe4000001ff00 */
[----:B------:R-:W-:Y:S02]  /*6ea0*/  CS2R R48, SRZ ;  /* 0x0000000000307805 */ /* 0x000fe4000001ff00 */
[----:B------:R-:W-:Y:S02]  /*6eb0*/  CS2R R58, SRZ ;  /* 0x00000000003a7805 */ /* 0x000fe4000001ff00 */
[----:B------:R-:W-:Y:S02]  /*6ec0*/  CS2R R56, SRZ ;  /* 0x0000000000387805 */ /* 0x000fe4000001ff00 */
[----:B------:R-:W-:Y:S02]  /*6ed0*/  CS2R R66, SRZ ;  /* 0x0000000000427805 */ /* 0x000fe4000001ff00 */
[----:B------:R-:W-:Y:S02]  /*6ee0*/  CS2R R64, SRZ ;  /* 0x0000000000407805 */ /* 0x000fe4000001ff00 */
[----:B------:R-:W-:Y:S01]  /*6ef0*/  CS2R R72, SRZ ;  /* 0x0000000000487805 */ /* 0x000fe2000001ff00 */
[----:B------:R-:W-:Y:S06]  /*6f00*/  @P1 BRA `(.L_x_94) ;  /* 0x00000000000c1947 */ /* 0x000fec0003800000 */
[----:B------:R-:W-:Y:S04]  /*6f10*/  SHF.L.U32 R3, R85, 0x1f, RZ ;  /* 0x0000001f55037819 */ /* 0x000fe800000006ff */
[----:B------:R-:W1:Y:S02]  /*6f20*/  SYNCS.PHASECHK.TRANS64.TRYWAIT P1, [UR48+0xc0], R3 ;  /* 0x0000c003ff0075a7 */ /* 0x000e640008021130 */
[----:B-1----:R-:W-:Y:S05]  /*6f30*/  @!P1 BRA `(.L_x_95) ;  /* 0x0000003c00bc9947 */ /* 0x002fea0003800000 */
.L_x_94:
[----:B------:R-:W-:Y:S05]  /*6f40*/  BSYNC B0 ;  /* 0x0000000000007941 */ /* 0x000fea0003800000 */
.L_x_93:
[----:B------:R-:W-:Y:S01]  /*6f50*/  ISETP.NE.AND P1, PT, R60, RZ, PT ;  /* 0x000000ff3c00720c */ /* 0x000fe20003f25270 */
[----:B------:R-:W-:Y:S11]  /*6f60*/  HFMA2 R47, -RZ, RZ, 0, 5.9604644775390625e-08 ;  /* 0x00000001ff2f7431 */ /* 0x000ff600000001ff */
[----:B------:R-:W-:Y:S01]  /*6f70*/  @!UPT UIADD3 URZ, UPT, UPT, URZ, URZ, URZ ;  /* 0x000000fffffff290 */ /* 0x000fe2000fffe0ff */
[----:B------:R3:W1:Y:S04]  /*6f80*/  @P1 LDS.128 R48, [R86] ;  /* 0x0000000056301984 */ /* 0x0006680000000c00 */
[----:B------:R3:W1:Y:S04]  /*6f90*/  @P1 LDS.128 R56, [R96+0x10] ;  /* 0x0000100060381984 */ /* 0x0006680000000c00 */
[----:B------:R3:W1:Y:S04]  /*6fa0*/  @P1 LDS.128 R64, [R94+0x20] ;  /* 0x000020005e401984 */ /* 0x0006680000000c00 */
[----:B------:R3:W1:Y:S02]  /*6fb0*/  @P1 LDS.128 R72, [R98+0x30] ;  /* 0x0000300062481984 */ /* 0x0006640000000c00 */
.L_x_92:
[----:B------:R-:W-:Y:S05]  /*6fc0*/  BSYNC B1 ;  /* 0x0000000000017941 */ /* 0x000fea0003800000 */
.L_x_91:
[----:B-1----:R-:W-:Y:S04]  /*6fd0*/  SHF.R.U32.HI R3, RZ, 0x15, R39 ;  /* 0x00000015ff037819 */ /* 0x002fe80000011627 */
[----:B------:R-:W-:Y:S01]  /*6fe0*/  LOP3.LUT P1, RZ, R3, 0x3, R90, 0x48, !PT ;  /* 0x0000000303ff7812 */ /* 0x000fe2000782485a */
[----:B------:R-:W-:Y:S01]  /*6ff0*/  @!UPT UIADD3 URZ, UPT, UPT, URZ, URZ, URZ ;  /* 0x000000fffffff290 */ /* 0x000fe2000fffe0ff */
[----:B----4-:R-:W-:Y:S11]  /*7000*/  @P0 BRA `(.L_x_96) ;  /* 0x0000000000080947 */ /* 0x010ff60003800000 */
[----:B------:R-:W1:Y:S02]  /*7010*/  SYNCS.PHASECHK.TRANS64.TRYWAIT P0, [R99+URZ+0x120], R0 ;  /* 0x00012000630075a7 */ /* 0x000e6400080011ff */
[----:B-1----:R-:W-:Y:S05]  /*7020*/  @!P0 BRA `(.L_x_97) ;  /* 0x0000003c00988947 */ /* 0x002fea0003800000 */
.L_x_96:
[----:B------:R-:W-:Y:S05]  /*7030*/  @!P1 BRA `(.L_x_98) ;  /* 0x0000000000409947 */ /* 0x000fea0003800000 */
[----:B------:R-:W4:Y:S01]  /*7040*/  LDCU.64 UR8, c[0x4][0x70] ;  /* 0x01000e00ff0877ac */ /* 0x000f220008000a00 */
[----:B------:R-:W-:Y:S01]  /*7050*/  MOV R3, 0x0 ;  /* 0x0000000000037802 */ /* 0x000fe20000000f00 */
[----:B------:R-:W-:Y:S02]  /*7060*/  HFMA2 R12, -RZ, RZ, 0, 5.9604644775390625e-08 ;  /* 0x00000001ff0c7431 */ /* 0x000fe400000001ff */
[----:B------:R-:W-:Y:S02]  /*7070*/  IMAD.MOV.U32 R8, RZ, RZ, 0x192 ;  /* 0x00000192ff087424 */ /* 0x000fe400078e00ff */
[----:B------:R-:W-:Y:S01]  /*7080*/  IMAD.MOV.U32 R13, RZ, RZ, RZ ;  /* 0x000000ffff0d7224 */ /* 0x000fe200078e00ff */
[----:B------:R-:W5:Y:S01]  /*7090*/  LDCU.64 UR6, c[0x4][0x78] ;  /* 0x01000f00ff0677ac */ /* 0x000f620008000a00 */
[----:B------:R-:W1:Y:S01]  /*70a0*/  LDC.64 R2, c[0x4][R3] ;  /* 0x0100000003027b82 */ /* 0x000e620000000a00 */
[----:B------:R-:W2:Y:S01]  /*70b0*/  LDCU.64 UR4, c[0x4][0x10] ;  /* 0x01000200ff0477ac */ /* 0x000ea20008000a00 */
[----:B----4-:R-:W-:Y:S01]  /*70c0*/  MOV R5, UR9 ;  /* 0x0000000900057c02 */ /* 0x010fe20008000f00 */
[----:B------:R-:W-:Y:S01]  /*70d0*/  IMAD.U32 R4, RZ, RZ, UR8 ;  /* 0x00000008ff047e24 */ /* 0x000fe2000f8e00ff */
[----:B-----5:R-:W-:Y:S01]  /*70e0*/  MOV R7, UR7 ;  /* 0x0000000700077c02 */ /* 0x020fe20008000f00 */
[----:B------:R-:W-:Y:S01]  /*70f0*/  IMAD.U32 R6, RZ, RZ, UR6 ;  /* 0x00000006ff067e24 */ /* 0x000fe2000f8e00ff */
[----:B--2---:R-:W-:Y:S01]  /*7100*/  MOV R11, UR5 ;  /* 0x00000005000b7c02 */ /* 0x004fe20008000f00 */
[----:B------:R-:W-:Y:S02]  /*7110*/  IMAD.U32 R10, RZ, RZ, UR4 ;  /* 0x00000004ff0a7e24 */ /* 0x000fe4000f8e00ff */
[----:B------:R-:W-:Y:S07]  /*7120*/  LEPC R20, `(.L_x_98) ;  /* 0x000000001014794e */ /* 0x000fee0000000000 */
[----:B-1-3--:R-:W-:Y:S05]  /*7130*/  CALL.ABS.NOINC R2 ;  /* 0x0000000002007343 */ /* 0x00afea0003c00000 */
.L_x_98:
[----:B------:R-:W-:Y:S05]  /*7140*/  WARPSYNC.ALL ;  /* 0x0000000000007948 */ /* 0x000fea0003800000 */
[----:B------:R-:W-:Y:S01]  /*7150*/  R2UR UR4, R39 ;  /* 0x00000000270472ca */ /* 0x000fe200000e0000 */
[--C-:B------:R-:W-:Y:S01]  /*7160*/  HADD2.F32 R40, -RZ, R48.reuse.H0_H0 ;  /* 0x20000030ff287230 */ /* 0x100fe20000004100 */
[----:B------:R-:W-:Y:S01]  /*7170*/  ISETP.NE.AND P0, PT, R88, RZ, PT ;  /* 0x000000ff5800720c */ /* 0x000fe20003f05270 */
[----:B------:R-:W-:Y:S01]  /*7180*/  HADD2.F32 R43, -RZ, R48.H1_H1 ;  /* 0x30000030ff2b7230 */ /* 0x000fe20000004100 */
[----:B------:R-:W-:Y:S01]  /*7190*/  BSSY.RECONVERGENT B0, `(.L_x_99) ;  /* 0x0000086000007945 */ /* 0x000fe20003800200 */
[----:B------:R-:W-:Y:S02]  /*71a0*/  HADD2.F32 R42, -RZ, R49.H1_H1 ;  /* 0x30000031ff2a7230 */ /* 0x000fe40000004100 */
[----:B------:R-:W-:Y:S02]  /*71b0*/  HADD2.F32 R45, -RZ, R51.H0_H0 ;  /* 0x20000033ff2d7230 */ /* 0x000fe40000004100 */
[----:B------:R-:W-:Y:S04]  /*71c0*/  HADD2.F32 R44, -RZ, R75.H1_H1 ;  /* 0x3000004bff2c7230 */ /* 0x000fe80000004100 */
[----:B------:R-:W1:Y:S02]  /*71d0*/  LDTM.x32 R4, tmem[UR4] ;  /* 0x00000004000479ee */ /* 0x000e6400082c0000 */
[C---:B-12---:R-:W-:Y:S01]  /*71e0*/  FMUL R0, R38.reuse, R4 ;  /* 0x0000000426007220 */ /* 0x046fe20000400000 */
[C---:B------:R-:W-:Y:S01]  /*71f0*/  FMUL R2, R38.reuse, R5 ;  /* 0x0000000526027220 */ /* 0x040fe20000400000 */
[C---:B------:R-:W-:Y:S01]  /*7200*/  FMUL R3, R38.reuse, R6 ;  /* 0x0000000626037220 */ /* 0x040fe20000400000 */
[C---:B------:R-:W-:Y:S01]  /*7210*/  FMUL R7, R38.reuse, R7 ;  /* 0x0000000726077220 */ /* 0x040fe20000400000 */
[C---:B------:R-:W-:Y:S01]  /*7220*/  FFMA R0, R41.reuse, R40, R0 ;  /* 0x0000002829007223 */ /* 0x040fe20000000000 */
[----:B------:R-:W-:Y:S02]  /*7230*/  HADD2.F32 R40, -RZ, R49.H0_H0 ;  /* 0x20000031ff287230 */ /* 0x000fe40000004100 */
[C---:B------:R-:W-:Y:S01]  /*7240*/  FFMA R2, R41.reuse, R43, R2 ;  /* 0x0000002b29027223 */ /* 0x040fe20000000002 */
[--C-:B------:R-:W-:Y:S02]  /*7250*/  HADD2.F32 R43, -RZ, R50.reuse.H0_H0 ;  /* 0x20000032ff2b7230 */ /* 0x100fe40000004100 */
[C---:B------:R-:W-:Y:S01]  /*7260*/  FMUL R4, R38.reuse, R8 ;  /* 0x0000000826047220 */ /* 0x040fe20000400000 */
[----:B------:R-:W-:Y:S01]  /*7270*/  FMUL R5, R38, R9 ;  /* 0x0000000926057220 */ /* 0x000fe20000400000 */
[C---:B------:R-:W-:Y:S01]  /*7280*/  FFMA R3, R41.reuse, R40, R3 ;  /* 0x0000002829037223 */ /* 0x040fe20000000003 */
[----:B------:R-:W-:Y:S01]  /*7290*/  HADD2.F32 R40, -RZ, R50.H1_H1 ;  /* 0x30000032ff287230 */ /* 0x000fe20000004100 */
[----:B------:R-:W-:Y:S01]  /*72a0*/  F2FP.F16.F32.PACK_AB R52, R2, R0 ;  /* 0x000000000234723e */ /* 0x000fe200000000ff */
[C---:B------:R-:W-:Y:S01]  /*72b0*/  FFMA R7, R41.reuse, R42, R7 ;  /* 0x0000002a29077223 */ /* 0x040fe20000000007 */
[C---:B------:R-:W-:Y:S01]  /*72c0*/  FFMA R4, R41.reuse, R43, R4 ;  /* 0x0000002b29047223 */ /* 0x040fe20000000004 */
[C---:B------:R-:W-:Y:S01]  /*72d0*/  FMUL R6, R38.reuse, R10 ;  /* 0x0000000a26067220 */ /* 0x040fe20000400000 */
[----:B------:R-:W-:Y:S02]  /*72e0*/  HADD2.F32 R42, -RZ, R51.H1_H1 ;  /* 0x30000033ff2a7230 */ /* 0x000fe40000004100 */
[----:B------:R-:W-:Y:S01]  /*72f0*/  FFMA R5, R41, R40, R5 ;  /* 0x0000002829057223 */ /* 0x000fe20000000005 */
[----:B------:R-:W-:Y:S01]  /*7300*/  F2FP.F16.F32.PACK_AB R53, R7, R3 ;  /* 0x000000030735723e */ /* 0x000fe200000000ff */
[----:B------:R-:W-:Y:S01]  /*7310*/  FFMA R6, R41, R45, R6 ;  /* 0x0000002d29067223 */ /* 0x000fe20000000006 */
[C---:B------:R-:W-:Y:S01]  /*7320*/  FMUL R11, R38.reuse, R11 ;  /* 0x0000000b260b7220 */ /* 0x040fe20000400000 */
[--C-:B------:R-:W-:Y:S01]  /*7330*/  HADD2.F32 R40, -RZ, R56.reuse.H0_H0 ;  /* 0x20000038ff287230 */ /* 0x100fe20000004100 */
[----:B------:R-:W-:Y:S01]  /*7340*/  F2FP.F16.F32.PACK_AB R54, R5, R4 ;  /* 0x000000040536723e */ /* 0x000fe200000000ff */
[C---:B------:R-:W-:Y:S01]  /*7350*/  FMUL R8, R38.reuse, R12 ;  /* 0x0000000c26087220 */ /* 0x040fe20000400000 */
[C---:B------:R-:W-:Y:S01]  /*7360*/  FFMA R11, R41.reuse, R42, R11 ;  /* 0x0000002a290b7223 */ /* 0x040fe2000000000b */
[----:B------:R-:W-:Y:S02]  /*7370*/  HADD2.F32 R42, -RZ, R56.H1_H1 ;  /* 0x30000038ff2a7230 */ /* 0x000fe40000004100 */
[C---:B------:R-:W-:Y:S01]  /*7380*/  FMUL R9, R38.reuse, R13 ;  /* 0x0000000d26097220 */ /* 0x040fe20000400000 */
[--C-:B------:R-:W-:Y:S02]  /*7390*/  HADD2.F32 R43, -RZ, R57.reuse.H0_H0 ;  /* 0x20000039ff2b7230 */ /* 0x100fe40000004100 */
[----:B------:R-:W-:Y:S01]  /*73a0*/  FFMA R8, R41, R40, R8 ;  /* 0x0000002829087223 */ /* 0x000fe20000000008 */
[----:B------:R-:W-:Y:S01]  /*73b0*/  F2FP.F16.F32.PACK_AB R55, R11, R6 ;  /* 0x000000060b37723e */ /* 0x000fe200000000ff */
[----:B------:R-:W-:Y:S01]  /*73c0*/  FFMA R9, R41, R42, R9 ;  /* 0x0000002a29097223 */ /* 0x000fe20000000009 */
[C---:B------:R-:W-:Y:S01]  /*73d0*/  FMUL R10, R38.reuse, R14 ;  /* 0x0000000e260a7220 */ /* 0x040fe20000400000 */
[----:B------:R-:W-:Y:S02]  /*73e0*/  HADD2.F32 R40, -RZ, R57.H1_H1 ;  /* 0x30000039ff287230 */ /* 0x000fe40000004100 */
[C---:B------:R-:W-:Y:S01]  /*73f0*/  FMUL R15, R38.reuse, R15 ;  /* 0x0000000f260f7220 */ /* 0x040fe20000400000 */
[----:B------:R1:W-:Y:S01]  /*7400*/  STS.128 [R86], R52 ;  /* 0x0000003456007388 */ /* 0x0003e20000000c00 */
[----:B------:R-:W-:Y:S01]  /*7410*/  F2FP.F16.F32.PACK_AB R68, R9, R8 ;  /* 0x000000080944723e */ /* 0x000fe200000000ff */
[C---:B------:R-:W-:Y:S01]  /*7420*/  FFMA R10, R41.reuse, R43, R10 ;  /* 0x0000002b290a7223 */ /* 0x040fe2000000000a */
[--C-:B------:R-:W-:Y:S02]  /*7430*/  HADD2.F32 R43, -RZ, R58.reuse.H0_H0 ;  /* 0x2000003aff2b7230 */ /* 0x100fe40000004100 */
[----:B------:R-:W-:Y:S01]  /*7440*/  FFMA R15, R41, R40, R15 ;  /* 0x00000028290f7223 */ /* 0x000fe2000000000f */
[C---:B------:R-:W-:Y:S01]  /*7450*/  FMUL R12, R38.reuse, R16 ;  /* 0x00000010260c7220 */ /* 0x040fe20000400000 */
[----:B------:R-:W-:Y:S02]  /*7460*/  HADD2.F32 R42, -RZ, R58.H1_H1 ;  /* 0x3000003aff2a7230 */ /* 0x000fe40000004100 */
[C---:B------:R-:W-:Y:S01]  /*7470*/  FMUL R13, R38.reuse, R17 ;  /* 0x00000011260d7220 */ /* 0x040fe20000400000 */
[--C-:B------:R-:W-:Y:S01]  /*7480*/  HADD2.F32 R45, -RZ, R59.reuse.H0_H0 ;  /* 0x2000003bff2d7230 */ /* 0x100fe20000004100 */
[----:B------:R-:W-:Y:S01]  /*7490*/  F2FP.F16.F32.PACK_AB R69, R15, R10 ;  /* 0x0000000a0f45723e */ /* 0x000fe200000000ff */
[C---:B------:R-:W-:Y:S01]  /*74a0*/  FFMA R12, R41.reuse, R43, R12 ;  /* 0x0000002b290c7223 */ /* 0x040fe2000000000c */
[C---:B------:R-:W-:Y:S01]  /*74b0*/  FFMA R13, R41.reuse, R42, R13 ;  /* 0x0000002a290d7223 */ /* 0x040fe2000000000d */
[C---:B------:R-:W-:Y:S01]  /*74c0*/  FMUL R14, R38.reuse, R18 ;  /* 0x00000012260e7220 */ /* 0x040fe20000400000 */
[----:B------:R-:W-:Y:S02]  /*74d0*/  HADD2.F32 R40, -RZ, R59.H1_H1 ;  /* 0x3000003bff287230 */ /* 0x000fe40000004100 */
[C---:B------:R-:W-:Y:S01]  /*74e0*/  FMUL R19, R38.reuse, R19 ;  /* 0x0000001326137220 */ /* 0x040fe20000400000 */
[--C-:B------:R-:W-:Y:S02]  /*74f0*/  HADD2.F32 R43, -RZ, R64.reuse.H0_H0 ;  /* 0x20000040ff2b7230 */ /* 0x100fe40000004100 */
[C---:B------:R-:W-:Y:S01]  /*7500*/  FFMA R14, R41.reuse, R45, R14 ;  /* 0x0000002d290e7223 */ /* 0x040fe2000000000e */
[C---:B------:R-:W-:Y:S01]  /*7510*/  FMUL R16, R38.reuse, R20 ;  /* 0x0000001426107220 */ /* 0x040fe20000400000 */
[C---:B------:R-:W-:Y:S01]  /*7520*/  FFMA R19, R41.reuse, R40, R19 ;  /* 0x0000002829137223 */ /* 0x040fe20000000013 */
[----:B------:R-:W-:Y:S02]  /*7530*/  HADD2.F32 R40, -RZ, R64.H1_H1 ;  /* 0x30000040ff287230 */ /* 0x000fe40000004100 */
[C---:B------:R-:W-:Y:S01]  /*7540*/  FMUL R17, R38.reuse, R21 ;  /* 0x0000001526117220 */ /* 0x040fe20000400000 */
[--C-:B------:R-:W-:Y:S02]  /*7550*/  HADD2.F32 R45, -RZ, R65.reuse.H0_H0 ;  /* 0x20000041ff2d7230 */ /* 0x100fe40000004100 */
[C---:B------:R-:W-:Y:S01]  /*7560*/  FMUL R18, R38.reuse, R22 ;  /* 0x0000001626127220 */ /* 0x040fe20000400000 */
[----:B------:R-:W-:Y:S02]  /*7570*/  HADD2.F32 R42, -RZ, R65.H1_H1 ;  /* 0x30000041ff2a7230 */ /* 0x000fe40000004100 */
[C---:B------:R-:W-:Y:S01]  /*7580*/  FMUL R23, R38.reuse, R23 ;  /* 0x0000001726177220 */ /* 0x040fe20000400000 */
[C---:B------:R-:W-:Y:S01]  /*7590*/  FFMA R16, R41.reuse, R43, R16 ;  /* 0x0000002b29107223 */ /* 0x040fe20000000010 */
[C---:B------:R-:W-:Y:S01]  /*75a0*/  FFMA R17, R41.reuse, R40, R17 ;  /* 0x0000002829117223 */ /* 0x040fe20000000011 */
[C---:B------:R-:W-:Y:S01]  /*75b0*/  FFMA R18, R41.reuse, R45, R18 ;  /* 0x0000002d29127223 */ /* 0x040fe20000000012 */
[C---:B------:R-:W-:Y:S01]  /*75c0*/  FFMA R23, R41.reuse, R42, R23 ;  /* 0x0000002a29177223 */ /* 0x040fe20000000017 */
[--C-:B------:R-:W-:Y:S02]  /*75d0*/  HADD2.F32 R40, -RZ, R66.reuse.H0_H0 ;  /* 0x20000042ff287230 */ /* 0x100fe40000004100 */
[C---:B------:R-:W-:Y:S01]  /*75e0*/  FMUL R20, R38.reuse, R24 ;  /* 0x0000001826147220 */ /* 0x040fe20000400000 */
[----:B------:R-:W-:Y:S02]  /*75f0*/  HADD2.F32 R42, -RZ, R66.H1_H1 ;  /* 0x30000042ff2a7230 */ /* 0x000fe40000004100 */
[C---:B------:R-:W-:Y:S01]  /*7600*/  FMUL R21, R38.reuse, R25 ;  /* 0x0000001926157220 */ /* 0x040fe20000400000 */
[--C-:B------:R-:W-:Y:S02]  /*7610*/  HADD2.F32 R43, -RZ, R67.reuse.H0_H0 ;  /* 0x20000043ff2b7230 */ /* 0x100fe40000004100 */
[C---:B------:R-:W-:Y:S01]  /*7620*/  FMUL R22, R38.reuse, R26 ;  /* 0x0000001a26167220 */ /* 0x040fe20000400000 */
[C---:B------:R-:W-:Y:S01]  /*7630*/  FFMA R20, R41.reuse, R40, R20 ;  /* 0x0000002829147223 */ /* 0x040fe20000000014 */
[C---:B------:R-:W-:Y:S01]  /*7640*/  FFMA R21, R41.reuse, R42, R21 ;  /* 0x0000002a29157223 */ /* 0x040fe20000000015 */
[----:B------:R-:W-:Y:S02]  /*7650*/  HADD2.F32 R40, -RZ, R67.H1_H1 ;  /* 0x30000043ff287230 */ /* 0x000fe40000004100 */
[----:B------:R-:W-:Y:S01]  /*7660*/  FFMA R22, R41, R43, R22 ;  /* 0x0000002b29167223 */ /* 0x000fe20000000016 */
[C---:B------:R-:W-:Y:S01]  /*7670*/  FMUL R27, R38.reuse, R27 ;  /* 0x0000001b261b7220 */ /* 0x040fe20000400000 */
[--C-:B------:R-:W-:Y:S02]  /*7680*/  HADD2.F32 R43, -RZ, R72.reuse.H0_H0 ;  /* 0x20000048ff2b7230 */ /* 0x100fe40000004100 */
[C---:B------:R-:W-:Y:S01]  /*7690*/  FMUL R24, R38.reuse, R28 ;  /* 0x0000001c26187220 */ /* 0x040fe20000400000 */
[----:B------:R-:W-:Y:S02]  /*76a0*/  HADD2.F32 R42, -RZ, R72.H1_H1 ;  /* 0x30000048ff2a7230 */ /* 0x000fe40000004100 */
[C---:B------:R-:W-:Y:S01]  /*76b0*/  FMUL R25, R38.reuse, R29 ;  /* 0x0000001d26197220 */ /* 0x040fe20000400000 */
[--C-:B------:R-:W-:Y:S01]  /*76c0*/  HADD2.F32 R45, -RZ, R73.reuse.H0_H0 ;  /* 0x20000049ff2d7230 */ /* 0x100fe20000004100 */
[----:B------:R-:W-:Y:S01]  /*76d0*/  F2FP.F16.F32.PACK_AB R70, R13, R12 ;  /* 0x0000000c0d46723e */ /* 0x000fe200000000ff */
[C---:B------:R-:W-:Y:S01]  /*76e0*/  FMUL R26, R38.reuse, R30 ;  /* 0x0000001e261a7220 */ /* 0x040fe20000400000 */
[----:B------:R-:W-:Y:S01]  /*76f0*/  F2FP.F16.F32.PACK_AB R71, R19, R14 ;  /* 0x0000000e1347723e */ /* 0x000fe200000000ff */
[C---:B------:R-:W-:Y:S01]  /*7700*/  FFMA R27, R41.reuse, R40, R27 ;  /* 0x00000028291b7223 */ /* 0x040fe2000000001b */
[C---:B------:R-:W-:Y:S01]  /*7710*/  FFMA R24, R41.reuse, R43, R24 ;  /* 0x0000002b29187223 */ /* 0x040fe20000000018 */
[----:B------:R-:W-:Y:S02]  /*7720*/  HADD2.F32 R40, -RZ, R73.H1_H1 ;  /* 0x30000049ff287230 */ /* 0x000fe40000004100 */
[C---:B------:R-:W-:Y:S01]  /*7730*/  FFMA R25, R41.reuse, R42, R25 ;  /* 0x0000002a29197223 */ /* 0x040fe20000000019 */
[----:B------:R1:W-:Y:S01]  /*7740*/  STS.128 [R96+0x10], R68 ;  /* 0x0000104460007388 */ /* 0x0003e20000000c00 */
[C---:B------:R-:W-:Y:S01]  /*7750*/  FMUL R31, R38.reuse, R31 ;  /* 0x0000001f261f7220 */ /* 0x040fe20000400000 */
[--C-:B------:R-:W-:Y:S02]  /*7760*/  HADD2.F32 R43, -RZ, R74.reuse.H0_H0 ;  /* 0x2000004aff2b7230 */ /* 0x100fe40000004100 */
[C---:B------:R-:W-:Y:S01]  /*7770*/  FFMA R26, R41.reuse, R45, R26 ;  /* 0x0000002d291a7223 */ /* 0x040fe2000000001a */
[C---:B------:R-:W-:Y:S01]  /*7780*/  FMUL R28, R38.reuse, R32 ;  /* 0x00000020261c7220 */ /* 0x040fe20000400000 */
[----:B------:R-:W-:Y:S02]  /*7790*/  HADD2.F32 R42, -RZ, R74.H1_H1 ;  /* 0x3000004aff2a7230 */ /* 0x000fe40000004100 */
[C---:B------:R-:W-:Y:S01]  /*77a0*/  FMUL R29, R38.reuse, R33 ;  /* 0x00000021261d7220 */ /* 0x040fe20000400000 */
[----:B------:R-:W-:Y:S02]  /*77b0*/  HADD2.F32 R45, -RZ, R75.H0_H0 ;  /* 0x2000004bff2d7230 */ /* 0x000fe40000004100 */
[C---:B------:R-:W-:Y:S01]  /*77c0*/  FMUL R30, R38.reuse, R34 ;  /* 0x00000022261e7220 */ /* 0x040fe20000400000 */
[----:B------:R-:W-:Y:S01]  /*77d0*/  FFMA R31, R41, R40, R31 ;  /* 0x00000028291f7223 */ /* 0x000fe2000000001f */
[----:B------:R-:W-:Y:S01]  /*77e0*/  FMUL R35, R38, R35 ;  /* 0x0000002326237220 */ /* 0x000fe20000400000 */
[----:B------:R-:W-:Y:S01]  /*77f0*/  F2FP.F16.F32.PACK_AB R100, R17, R16 ;  /* 0x000000101164723e */ /* 0x000fe200000000ff */
[----:B------:R-:W-:Y:S01]  /*7800*/  FFMA R28, R41, R43, R28 ;  /* 0x0000002b291c7223 */ /* 0x000fe2000000001c */
[----:B------:R-:W-:Y:S01]  /*7810*/  F2FP.F16.F32.PACK_AB R101, R23, R18 ;  /* 0x000000121765723e */ /* 0x000fe200000000ff */
[----:B------:R-:W-:Y:S01]  /*7820*/  FFMA R29, R41, R42, R29 ;  /* 0x0000002a291d7223 */ /* 0x000fe2000000001d */
[----:B------:R-:W-:Y:S01]  /*7830*/  F2FP.F16.F32.PACK_AB R102, R21, R20 ;  /* 0x000000141566723e */ /* 0x000fe200000000ff */
[----:B------:R-:W-:Y:S01]  /*7840*/  FFMA R30, R41, R45, R30 ;  /* 0x0000002d291e7223 */ /* 0x000fe2000000001e */
[----:B------:R-:W-:Y:S01]  /*7850*/  F2FP.F16.F32.PACK_AB R103, R27, R22 ;  /* 0x000000161b67723e */ /* 0x000fe200000000ff */
[----:B------:R-:W-:Y:S01]  /*7860*/  FFMA R35, R41, R44, R35 ;  /* 0x0000002c29237223 */ /* 0x000fe20000000023 */
[----:B------:R-:W-:Y:S02]  /*7870*/  F2FP.F16.F32.PACK_AB R104, R25, R24 ;  /* 0x000000181968723e */ /* 0x000fe400000000ff */
[----:B------:R-:W-:Y:S01]  /*7880*/  F2FP.F16.F32.PACK_AB R105, R31, R26 ;  /* 0x0000001a1f69723e */ /* 0x000fe200000000ff */
[----:B------:R1:W-:Y:S01]  /*7890*/  STS.128 [R94+0x20], R100 ;  /* 0x000020645e007388 */ /* 0x0003e20000000c00 */
[----:B------:R-:W-:Y:S02]  /*78a0*/  F2FP.F16.F32.PACK_AB R106, R29, R28 ;  /* 0x0000001c1d6a723e */ /* 0x000fe400000000ff */
[----:B------:R-:W-:Y:S05]  /*78b0*/  F2FP.F16.F32.PACK_AB R107, R35, R30 ;  /* 0x0000001e236b723e */ /* 0x000fea00000000ff */
[----:B------:R1:W-:Y:S01]  /*78c0*/  STS.128 [R98+0x30], R104 ;  /* 0x0000306862007388 */ /* 0x0003e20000000c00 */
[----:B------:R-:W-:Y:S01]  /*78d0*/  @!PT LDS RZ, [RZ] ;  /* 0x00000000fffff984 */ /* 0x000fe20000000800 */
[----:B------:R-:W-:Y:S01]  /*78e0*/  @!PT LDS RZ, [RZ] ;  /* 0x00000000fffff984 */ /* 0x000fe20000000800 */
[----:B------:R-:W-:Y:S01]  /*78f0*/  @!PT LDS RZ, [RZ] ;  /* 0x00000000fffff984 */ /* 0x000fe20000000800 */
[----:B------:R-:W-:Y:S01]  /*7900*/  @!PT LDS RZ, [RZ] ;  /* 0x00000000fffff984 */ /* 0x000fe20000000800 */
[----:B------:R2:W-:Y:S07]  /*7910*/  MEMBAR.ALL.CTA ;  /* 0x0000000000007992 */ /* 0x0005ee0000008000 */
[----:B--2---:R-:W2:Y:S02]  /*7920*/  FENCE.VIEW.ASYNC.S ;  /* 0x00000000000073c6 */ /* 0x004ea40000000000 */
[----:B--2---:R-:W-:Y:S06]  /*7930*/  BAR.SYNC.DEFER_BLOCKING 0x1, 0x80 ;  /* 0x0042000000007b1d */ /* 0x004fec0000010000 */
[----:B------:R-:W-:Y:S05]  /*7940*/  @P0 BRA `(.L_x_100) ;  /* 0x0000000000280947 */ /* 0x000fea0003800000 */
[----:B------:R-:W2:Y:S01]  /*7950*/  LDCU.64 UR6, c[0x0][0x348] ;  /* 0x00006900ff0677ac */ /* 0x000ea20008000a00 */
[----:B------:R-:W-:Y:S01]  /*7960*/  UIADD3 UR4, UPT, UPT, UR48, 0x200, URZ ;  /* 0x0000020030047890 */ /* 0x000fe2000fffe0ff */
[----:B------:R-:W-:Y:S05]  /*7970*/  UMOV UR41, UR51 ;  /* 0x0000003300297c82 */ /* 0x000fea0008000000 */
[----:B------:R-:W-:Y:S04]  /*7980*/  MOV R80, UR4 ;  /* 0x0000000400507c02 */ /* 0x000fe80008000f00 */
[----:B------:R-:W-:Y:S01]  /*7990*/  R2UR UR40, R80 ;  /* 0x00000000502872ca */ /* 0x000fe200000e0000 */
[----:B--2---:R-:W-:Y:S04]  /*79a0*/  UIADD3 UR4, UP0, UPT, UR6, 0x680, URZ ;  /* 0x0000068006047890 */ /* 0x004fe8000ff1e0ff */
[----:B------:R-:W-:Y:S09]  /*79b0*/  UIADD3.X UR5, UPT, UPT, URZ, UR7, URZ, UP0, !UPT ;  /* 0x00000007ff057290 */ /* 0x000ff200087fe4ff */
[----:B------:R2:W-:Y:S01]  /*79c0*/  UTMASTG.4D [UR40], [UR4] ;  /* 0x00000028040073b5 */ /* 0x0005e20008018000 */
[----:B------:R0:W-:Y:S01]  /*79d0*/  UTMACMDFLUSH ;  /* 0x00000000000079b7 */ /* 0x0001e20000000000 */
[----:B--2---:R-:W-:Y:S04]  /*79e0*/  DEPBAR.LE SB0, 0x1 ;  /* 0x000080400000791a */ /* 0x004fe80000000000 */
.L_x_100:
[----:B------:R-:W-:Y:S05]  /*79f0*/  BSYNC.RECONVERGENT B0 ;  /* 0x0000000000007941 */ /* 0x000fea0003800200 */
.L_x_99:
[----:B------:R-:W-:Y:S01]  /*7a00*/  BAR.SYNC.DEFER_BLOCKING 0x1, 0x80 ;  /* 0x0042000000007b1d */ /* 0x000fe20000010000 */
[----:B------:R-:W-:Y:S01]  /*7a10*/  ISETP.NE.AND P1, PT, R97, RZ, PT ;  /* 0x000000ff6100720c */ /* 0x000fe20003f25270 */
[----:B------:R-:W-:Y:S01]  /*7a20*/  UISETP.NE.AND UP0, UPT, UR53, URZ, UPT ;  /* 0x000000ff3500728c */ /* 0x000fe2000bf05270 */
[----:B------:R-:W-:Y:S11]  /*7a30*/  LEA R3, R47, UR48, 0x3 ;  /* 0x000000302f037c11 */ /* 0x000ff6000f8e18ff */
[----:B------:R-:W-:Y:S01]  /*7a40*/  @P1 SHF.L.U32 R4, R85, 0x1f, RZ ;  /* 0x0000001f55041819 */ /* 0x000fe200000006ff */
[----:B------:R-:W-:Y:S06]  /*7a50*/  BRA.U !UP0, `(.L_x_101) ;  /* 0x0000000108247547 */ /* 0x000fec000b800000 */
[----:B------:R-:W2:Y:S01]  /*7a60*/  S2R R0, SR_CgaCtaId ;  /* 0x0000000000007919 */ /* 0x000ea20000008800 */
[----:B------:R-:W-:Y:S01]  /*7a70*/  IMAD.U32 R2, RZ, RZ, UR50 ;  /* 0x00000032ff027e24 */ /* 0x000fe2000f8e00ff */
[----:B------:R-:W-:Y:S04]  /*7a80*/  UIADD3 UR4, UPT, UPT, UR50, 0x1, URZ ;  /* 0x0000000132047890 */ /* 0x000fe8000fffe0ff */
[----:B------:R-:W-:Y:S01]  /*7a90*/  @P1 LEA R2, R2, UR48, 0x3 ;  /* 0x0000003002021c11 */ /* 0x000fe2000f8e18ff */
[----:B------:R-:W-:Y:S04]  /*7aa0*/  UISETP.NE.AND UP0, UPT, UR4, 0x4, UPT ;  /* 0x000000040400788c */ /* 0x000fe8000bf05270 */
[----:B------:R-:W-:Y:S01]  /*7ab0*/  @P1 VIADD R5, R2, 0xe0 ;  /* 0x000000e002051836 */ /* 0x000fe20000000000 */
[----:B------:R-:W-:Y:S04]  /*7ac0*/  USEL UR50, UR4, URZ, UP0 ;  /* 0x000000ff04327287 */ /* 0x000fe80008000000 */
[----:B--2---:R-:W-:Y:S04]  /*7ad0*/  @P1 PRMT R0, R0, 0x654, R5 ;  /* 0x0000065400001816 */ /* 0x004fe80000000005 */
[----:B------:R2:W-:Y:S04]  /*7ae0*/  @P1 SYNCS.ARRIVE.TRANS64.RED.A1T0 RZ, [R0+URZ], RZ ;  /* 0x000000ff00ff19a7 */ /* 0x0005e800081004ff */
.L_x_101:
[----:B------:R-:W4:Y:S01]  /*7af0*/  @P1 SYNCS.PHASECHK.TRANS64.TRYWAIT P0, [R3+URZ+0xc0], R4 ;  /* 0x0000c004030015a7 */ /* 0x000f2200080011ff */
[----:B------:R-:W-:Y:S01]  /*7b00*/  BSSY B1, `(.L_x_102) ;  /* 0x0000016000017945 */ /* 0x000fe20003800000 */
[----:B----4-:R-:W-:Y:S03]  /*7b10*/  @P1 SEL R46, RZ, 0x1, !P0 ;  /* 0x00000001ff2e1807 */ /* 0x010fe60004000000 */
[----:B------:R-:W-:Y:S05]  /*7b20*/  @!P1 BRA `(.L_x_103) ;  /* 0x00000000004c9947 */ /* 0x000fea0003800000 */
[----:B------:R-:W-:Y:S01]  /*7b30*/  ISETP.NE.AND P0, PT, R46, RZ, PT ;  /* 0x000000ff2e00720c */ /* 0x000fe20003f05270 */
[----:B------:R-:W-:Y:S01]  /*7b40*/  BSSY B0, `(.L_x_104) ;  /* 0x000000b000007945 */ /* 0x000fe20003800000 */
[----:B------:R-:W-:Y:S11]  /*7b50*/  ISETP.NE.AND P1, PT, R60, RZ, PT ;  /* 0x000000ff3c00720c */ /* 0x000ff60003f25270 */
[----:B------:R-:W-:Y:S02]  /*7b60*/  @!UPT UIADD3 URZ, UPT, UPT, URZ, URZ, URZ ;  /* 0x000000fffffff290 */ /* 0x000fe4000fffe0ff */
[C---:B------:R-:W-:Y:S01]  /*7b70*/  @P1 IMAD R6, R47.reuse, 0x2000, R86 ;  /* 0x000020002f061824 */ /* 0x040fe200078e0256 */
[C---:B------:R-:W-:Y:S01]  /*7b80*/  @P1 LEA R4, R47.reuse, R94, 0xd ;  /* 0x0000005e2f041211 */ /* 0x040fe200078e68ff */
[C---:B------:R-:W-:Y:S02]  /*7b90*/  @P1 IMAD R5, R47.reuse, 0x2000, R96 ;  /* 0x000020002f051824 */ /* 0x040fe400078e0260 */
[----:B------:R-:W-:Y:S01]  /*7ba0*/  @P1 IMAD R2, R47, 0x2000, R98 ;  /* 0x000020002f021824 */ /* 0x000fe200078e0262 */
[----:B------:R-:W-:Y:S06]  /*7bb0*/  @P0 BRA `(.L_x_105) ;  /* 0x00000000000c0947 */ /* 0x000fec0003800000 */
[----:B--2---:R-:W-:Y:S04]  /*7bc0*/  SHF.L.U32 R0, R85, 0x1f, RZ ;  /* 0x0000001f55007819 */ /* 0x004fe800000006ff */
[----:B------:R-:W2:Y:S02]  /*7bd0*/  SYNCS.PHASECHK.TRANS64.TRYWAIT P0, [R3+URZ+0xc0], R0 ;  /* 0x0000c000030075a7 */ /* 0x000ea400080011ff */
[----:B--2---:R-:W-:Y:S05]  /*7be0*/  @!P0 BRA `(.L_x_106) ;  /* 0x0000003000bc8947 */ /* 0x004fea0003800000 */
.L_x_105:
[----:B------:R-:W-:Y:S05]  /*7bf0*/  BSYNC B0 ;  /* 0x0000000000007941 */ /* 0x000fea0003800000 */
.L_x_104:
[----:B------:R-:W-:Y:S02]  /*7c00*/  ISETP.NE.AND P0, PT, R60, RZ, PT ;  /* 0x000000ff3c00720c */ /* 0x000fe40003f05270 */
[----:B------:R-:W-:Y:S11]  /*7c10*/  IADD3 R47, PT, PT, R47, 0x1, RZ ;  /* 0x000000012f2f7810 */ /* 0x000ff60007ffe0ff */
[----:B------:R4:W1:Y:S04]  /*7c20*/  @P0 LDS.128 R48, [R6] ;  /* 0x0000000006300984 */ /* 0x0008680000000c00 */
[----:B------:R4:W1:Y:S04]  /*7c30*/  @P0 LDS.128 R56, [R5+0x10] ;  /* 0x0000100005380984 */ /* 0x0008680000000c00 */
[----:B------:R4:W1:Y:S04]  /*7c40*/  @P0 LDS.128 R64, [R4+0x20] ;  /* 0x0000200004400984 */ /* 0x0008680000000c00 */
[----:B------:R4:W1:Y:S02]  /*7c50*/  @P0 LDS.128 R72, [R2+0x30] ;  /* 0x0000300002480984 */ /* 0x0008640000000c00 */
.L_x_103:
[----:B------:R-:W-:Y:S05]  /*7c60*/  BSYNC B1 ;  /* 0x0000000000017941 */ /* 0x000fea0003800000 */
.L_x_102:
[----:B--2---:R-:W-:Y:S05]  /*7c70*/  VIADD R3, R39, 0x20 ;  /* 0x0000002027037836 */ /* 0x004fea0000000000 */
[----:B------:R-:W-:Y:S04]  /*7c80*/  SHF.R.U32.HI R3, RZ, 0x15, R3 ;  /* 0x00000015ff037819 */ /* 0x000fe80000011603 */
[----:B------:R-:W-:Y:S11]  /*7c90*/  LOP3.LUT P0, RZ, R3, 0x3, R90, 0x48, !PT ;  /* 0x0000000303ff7812 */ /* 0x000ff6000780485a */
[----:B------:R-:W-:Y:S02]  /*7ca0*/  @!UPT UIADD3 URZ, UPT, UPT, URZ, URZ, URZ ;  /* 0x000000fffffff290 */ /* 0x000fe4000fffe0ff */
[----:B------:R-:W-:Y:S05]  /*7cb0*/  @!P0 BRA `(.L_x_107) ;  /* 0x0000000000408947 */ /* 0x000fea0003800000 */
[----:B------:R-:W2:Y:S01]  /*7cc0*/  LDCU.64 UR8, c[0x4][0x70] ;  /* 0x01000e00ff0877ac */ /* 0x000ea20008000a00 */
[----:B------:R-:W-:Y:S01]  /*7cd0*/  MOV R3, 0x0 ;  /* 0x0000000000037802 */ /* 0x000fe20000000f00 */
[----:B------:R-:W-:Y:S02]  /*7ce0*/  HFMA2 R12, -RZ, RZ, 0, 5.9604644775390625e-08 ;  /* 0x00000001ff0c7431 */ /* 0x000fe400000001ff */
[----:B------:R-:W-:Y:S02]  /*7cf0*/  IMAD.MOV.U32 R8, RZ, RZ, 0x192 ;  /* 0x00000192ff087424 */ /* 0x000fe400078e00ff */
[----:B------:R-:W-:Y:S01]  /*7d00*/  IMAD.MOV.U32 R13, RZ, RZ, RZ ;  /* 0x000000ffff0d7224 */ /* 0x000fe200078e00ff */
[----:B------:R-:W5:Y:S01]  /*7d10*/  LDCU.64 UR6, c[0x4][0x78] ;  /* 0x01000f00ff0677ac */ /* 0x000f620008000a00 */
[----:B----4-:R-:W4:Y:S01]  /*7d20*/  LDC.64 R2, c[0x4][R3] ;  /* 0x0100000003027b82 */ /* 0x010f220000000a00 */
[----:B------:R-:W3:Y:S01]  /*7d30*/  LDCU.64 UR4, c[0x4][0x10] ;  /* 0x01000200ff0477ac */ /* 0x000ee20008000a00 */
[----:B--2---:R-:W-:Y:S01]  /*7d40*/  MOV R5, UR9 ;  /* 0x0000000900057c02 */ /* 0x004fe20008000f00 */
[----:B------:R-:W-:Y:S01]  /*7d50*/  IMAD.U32 R4, RZ, RZ, UR8 ;  /* 0x00000008ff047e24 */ /* 0x000fe2000f8e00ff */
[----:B-----5:R-:W-:Y:S01]  /*7d60*/  MOV R7, UR7 ;  /* 0x0000000700077c02 */ /* 0x020fe20008000f00 */
[----:B------:R-:W-:Y:S01]  /*7d70*/  IMAD.U32 R6, RZ, RZ, UR6 ;  /* 0x00000006ff067e24 */ /* 0x000fe2000f8e00ff */
[----:B---3--:R-:W-:Y:S01]  /*7d80*/  MOV R11, UR5 ;  /* 0x00000005000b7c02 */ /* 0x008fe20008000f00 */
[----:B------:R-:W-:Y:S02]  /*7d90*/  IMAD.U32 R10, RZ, RZ, UR4 ;  /* 0x00000004ff0a7e24 */ /* 0x000fe4000f8e00ff */
[----:B------:R-:W-:Y:S07]  /*7da0*/  LEPC R20, `(.L_x_107) ;  /* 0x000000001014794e */ /* 0x000fee0000000000 */
[----:B-1--4-:R-:W-:Y:S05]  /*7db0*/  CALL.ABS.NOINC R2 ;  /* 0x0000000002007343 */ /* 0x012fea0003c00000 */
.L_x_107:
[----:B------:R-:W-:Y:S05]  /*7dc0*/  WARPSYNC.ALL ;  /* 0x0000000000007948 */ /* 0x000fea0003800000 */
[----:B------:R-:W-:Y:S01]  /*7dd0*/  R2UR UR4, R39 ;  /* 0x00000000270472ca */ /* 0x000fe200000e0000 */
[--C-:B-1----:R-:W-:Y:S01]  /*7de0*/  HADD2.F32 R40, -RZ, R48.reuse.H0_H0 ;  /* 0x20000030ff287230 */ /* 0x102fe20000004100 */
[----:B------:R-:W1:Y:S01]  /*7df0*/  S2R R104, SR_CgaCtaId ;  /* 0x0000000000687919 */ /* 0x000e620000008800 */
[----:B------:R-:W-:Y:S01]  /*7e00*/  HADD2.F32 R43, -RZ, R48.H1_H1 ;  /* 0x30000030ff2b7230 */ /* 0x000fe20000004100 */
[----:B------:R-:W-:Y:S01]  /*7e10*/  ISETP.NE.AND P6, PT, R97, RZ, PT ;  /* 0x000000ff6100720c */ /* 0x000fe20003fc5270 */
[----:B------:R-:W-:Y:S01]  /*7e20*/  HADD2.F32 R42, -RZ, R49.H1_H1 ;  /* 0x30000031ff2a7230 */ /* 0x000fe20000004100 */
[----:B------:R-:W-:Y:S01]  /*7e30*/  ISETP.NE.AND P0, PT, R88, RZ, PT ;  /* 0x000000ff5800720c */ /* 0x000fe20003f05270 */
[--C-:B------:R-:W-:Y:S01]  /*7e40*/  HADD2.F32 R44, -RZ, R50.reuse.H1_H1 ;  /* 0x30000032ff2c7230 */ /* 0x100fe20000004100 */
[----:B------:R-:W-:Y:S01]  /*7e50*/  MOV R61, UR50 ;  /* 0x00000032003d7c02 */ /* 0x000fe20008000f00 */
[----:B------:R-:W-:Y:S01]  /*7e60*/  HADD2.F32 R45, -RZ, R59.H0_H0 ;  /* 0x2000003bff2d7230 */ /* 0x000fe20000004100 */
[----:B------:R-:W-:Y:S01]  /*7e70*/  BSSY.RECONVERGENT B0, `(.L_x_108) ;  /* 0x0000086000007945 */ /* 0x000fe20003800200 */
[----:B------:R-:W-:Y:S02]  /*7e80*/  LEA R62, R47, UR48, 0x3 ;  /* 0x000000302f3e7c11 */ /* 0x000fe4000f8e18ff */
[----:B----4-:R-:W2:Y:S04]  /*7e90*/  LDTM.x32 R4, tmem[UR4+0x20] ;  /* 0x00002004000479ee */ /* 0x010ea800082c0000 */
[----:B------:R-:W-:Y:S02]  /*7ea0*/  @P6 LEA R61, R61, UR48, 0x3 ;  /* 0x000000303d3d6c11 */ /* 0x000fe4000f8e18ff */
[----:B------:R-:W-:Y:S02]  /*7eb0*/  @P6 SHF.L.U32 R63, R85, 0x1f, RZ ;  /* 0x0000001f553f6819 */ /* 0x000fe400000006ff */
[----:B------:R-:W-:Y:S01]  /*7ec0*/  @P6 IADD3 R61, PT, PT, R61, 0xe0, RZ ;  /* 0x000000e03d3d6810 */ /* 0x000fe20007ffe0ff */
[C---:B--2---:R-:W-:Y:S01]  /*7ed0*/  FMUL R0, R38.reuse, R4 ;  /* 0x0000000426007220 */ /* 0x044fe20000400000 */
[C---:B------:R-:W-:Y:S01]  /*7ee0*/  FMUL R2, R38.reuse, R5 ;  /* 0x0000000526027220 */ /* 0x040fe20000400000 */
[C---:B------:R-:W-:Y:S01]  /*7ef0*/  FMUL R3, R38.reuse, R6 ;  /* 0x0000000626037220 */ /* 0x040fe20000400000 */
[C---:B------:R-:W-:Y:S01]  /*7f00*/  FMUL R7, R38.reuse, R7 ;  /* 0x0000000726077220 */ /* 0x040fe20000400000 */
[C---:B------:R-:W-:Y:S01]  /*7f10*/  FFMA R0, R41.reuse, R40, R0 ;  /* 0x0000002829007223 */ /* 0x040fe20000000000 */
[----:B------:R-:W-:Y:S02]  /*7f20*/  HADD2.F32 R40, -RZ, R49.H0_H0 ;  /* 0x20000031ff287230 */ /* 0x000fe40000004100 */
[C---:B------:R-:W-:Y:S01]  /*7f30*/  FFMA R2, R41.reuse, R43, R2 ;  /* 0x0000002b29027223 */ /* 0x040fe20000000002 */
[C---:B------:R-:W-:Y:S01]  /*7f40*/  FMUL R4, R38.reuse, R8 ;  /* 0x0000000826047220 */ /* 0x040fe20000400000 */
[--C-:B------:R-:W-:Y:S02]  /*7f50*/  HADD2.F32 R43, -RZ, R51.reuse.H0_H0 ;  /* 0x20000033ff2b7230 */ /* 0x100fe40000004100 */
[----:B------:R-:W-:Y:S01]  /*7f60*/  FMUL R5, R38, R9 ;  /* 0x0000000926057220 */ /* 0x000fe20000400000 */
[C---:B------:R-:W-:Y:S01]  /*7f70*/  FFMA R3, R41.reuse, R40, R3 ;  /* 0x0000002829037223 */ /* 0x040fe20000000003 */
[----:B------:R-:W-:Y:S01]  /*7f80*/  HADD2.F32 R40, -RZ, R50.H0_H0 ;  /* 0x20000032ff287230 */ /* 0x000fe20000004100 */
[----:B------:R-:W-:Y:S01]  /*7f90*/  F2FP.F16.F32.PACK_AB R52, R2, R0 ;  /* 0x000000000234723e */ /* 0x000fe200000000ff */
[C---:B------:R-:W-:Y:S01]  /*7fa0*/  FFMA R7, R41.reuse, R42, R7 ;  /* 0x0000002a29077223 */ /* 0x040fe20000000007 */
[----:B------:R-:W-:Y:S02]  /*7fb0*/  HADD2.F32 R42, -RZ, R51.H1_H1 ;  /* 0x30000033ff2a7230 */ /* 0x000fe40000004100 */
[C---:B------:R-:W-:Y:S01]  /*7fc0*/  FMUL R6, R38.reuse, R10 ;  /* 0x0000000a26067220 */ /* 0x040fe20000400000 */
[C---:B------:R-:W-:Y:S01]  /*7fd0*/  FFMA R4, R41.reuse, R40, R4 ;  /* 0x0000002829047223 */ /* 0x040fe20000000004 */
        /* <DEDUP_REMOVED lines=17> */
[----:B------:R2:W-:Y:S01]  /*80f0*/  STS.128 [R86+0x2000], R52 ;  /* 0x0020003456007388 */ /* 0x0005e20000000c00 */
[----:B------:R-:W-:Y:S01]  /*8100*/  F2FP.F16.F32.PACK_AB R68, R9, R8 ;  /* 0x000000080944723e */ /* 0x000fe200000000ff */
[C---:B------:R-:W-:Y:S01]  /*8110*/  FFMA R10, R41.reuse, R43, R10 ;  /* 0x0000002b290a7223 */ /* 0x040fe2000000000a */
[--C-:B------:R-:W-:Y:S02]  /*8120*/  HADD2.F32 R43, -RZ, R58.reuse.H0_H0 ;  /* 0x2000003aff2b7230 */ /* 0x100fe40000004100 */
[----:B------:R-:W-:Y:S01]  /*8130*/  FFMA R15, R41, R40, R15 ;  /* 0x00000028290f7223 */ /* 0x000fe2000000000f */
[C---:B------:R-:W-:Y:S01]  /*8140*/  FMUL R12, R38.reuse, R16 ;  /* 0x00000010260c7220 */ /* 0x040fe20000400000 */
[----:B------:R-:W-:Y:S02]  /*8150*/  HADD2.F32 R42, -RZ, R58.H1_H1 ;  /* 0x3000003aff2a7230 */ /* 0x000fe40000004100 */
[C---:B------:R-:W-:Y:S01]  /*8160*/  FMUL R13, R38.reuse, R17 ;  /* 0x00000011260d7220 */ /* 0x040fe20000400000 */
[C---:B------:R-:W-:Y:S01]  /*8170*/  FMUL R14, R38.reuse, R18 ;  /* 0x00000012260e7220 */ /* 0x040fe20000400000 */
[----:B------:R-:W-:Y:S01]  /*8180*/  F2FP.F16.F32.PACK_AB R69, R15, R10 ;  /* 0x0000000a0f45723e */ /* 0x000fe200000000ff */
[C---:B------:R-:W-:Y:S01]  /*8190*/  FFMA R12, R41.reuse, R43, R12 ;  /* 0x0000002b290c7223 */ /* 0x040fe2000000000c */
[----:B------:R-:W-:Y:S02]  /*81a0*/  HADD2.F32 R40, -RZ, R59.H1_H1 ;  /* 0x3000003bff287230 */ /* 0x000fe40000004100 */
[C---:B------:R-:W-:Y:S01]  /*81b0*/  FFMA R13, R41.reuse, R42, R13 ;  /* 0x0000002a290d7223 */ /* 0x040fe2000000000d */
[C---:B------:R-:W-:Y:S01]  /*81c0*/  FMUL R19, R38.reuse, R19 ;  /* 0x0000001326137220 */ /* 0x040fe20000400000 */
[--C-:B------:R-:W-:Y:S02]  /*81d0*/  HADD2.F32 R43, -RZ, R64.reuse.H0_H0 ;  /* 0x20000040ff2b7230 */ /* 0x100fe40000004100 */
[C---:B------:R-:W-:Y:S01]  /*81e0*/  FMUL R16, R38.reuse, R20 ;  /* 0x0000001426107220 */ /* 0x040fe20000400000 */
[----:B------:R-:W-:Y:S02]  /*81f0*/  HADD2.F32 R42, -RZ, R64.H1_H1 ;  /* 0x30000040ff2a7230 */ /* 0x000fe40000004100 */
[C---:B------:R-:W-:Y:S01]  /*8200*/  FMUL R17, R38.reuse, R21 ;  /* 0x0000001526117220 */ /* 0x040fe20000400000 */
[C---:B------:R-:W-:Y:S01]  /*8210*/  FFMA R14, R41.reuse, R45, R14 ;  /* 0x0000002d290e7223 */ /* 0x040fe2000000000e */
[C---:B------:R-:W-:Y:S01]  /*8220*/  FFMA R19, R41.reuse, R40, R19 ;  /* 0x0000002829137223 */ /* 0x040fe20000000013 */
[--C-:B------:R-:W-:Y:S02]  /*8230*/  HADD2.F32 R45, -RZ, R65.reuse.H0_H0 ;  /* 0x20000041ff2d7230 */ /* 0x100fe40000004100 */
[C---:B------:R-:W-:Y:S01]  /*8240*/  FFMA R16, R41.reuse, R43, R16 ;  /* 0x0000002b29107223 */ /* 0x040fe20000000010 */
[C---:B------:R-:W-:Y:S01]  /*8250*/  FMUL R18, R38.reuse, R22 ;  /* 0x0000001626127220 */ /* 0x040fe20000400000 */
[----:B------:R-:W-:Y:S02]  /*8260*/  HADD2.F32 R40, -RZ, R65.H1_H1 ;  /* 0x30000041ff287230 */ /* 0x000fe40000004100 */
[C---:B------:R-:W-:Y:S01]  /*8270*/  FFMA R17, R41.reuse, R42, R17 ;  /* 0x0000002a29117223 */ /* 0x040fe20000000011 */
[C---:B------:R-:W-:Y:S01]  /*8280*/  FMUL R23, R38.reuse, R23 ;  /* 0x0000001726177220 */ /* 0x040fe20000400000 */
[--C-:B------:R-:W-:Y:S02]  /*8290*/  HADD2.F32 R42, -RZ, R66.reuse.H0_H0 ;  /* 0x20000042ff2a7230 */ /* 0x100fe40000004100 */
[C---:B------:R-:W-:Y:S01]  /*82a0*/  FMUL R20, R38.reuse, R24 ;  /* 0x0000001826147220 */ /* 0x040fe20000400000 */
[C---:B------:R-:W-:Y:S01]  /*82b0*/  FFMA R18, R41.reuse, R45, R18 ;  /* 0x0000002d29127223 */ /* 0x040fe20000000012 */
        /* <DEDUP_REMOVED lines=11> */
[----:B------:R-:W-:Y:S01]  /*8370*/  FFMA R27, R41, R42, R27 ;  /* 0x0000002a291b7223 */ /* 0x000fe2000000001b */
[C---:B------:R-:W-:Y:S01]  /*8380*/  FMUL R24, R38.reuse, R28 ;  /* 0x0000001c26187220 */ /* 0x040fe20000400000 */
[----:B------:R-:W-:Y:S02]  /*8390*/  HADD2.F32 R42, -RZ, R72.H1_H1 ;  /* 0x30000048ff2a7230 */ /* 0x000fe40000004100 */
[C---:B------:R-:W-:Y:S01]  /*83a0*/  FMUL R25, R38.reuse, R29 ;  /* 0x0000001d26197220 */ /* 0x040fe20000400000 */
[--C-:B------:R-:W-:Y:S02]  /*83b0*/  HADD2.F32 R43, -RZ, R73.reuse.H0_H0 ;  /* 0x20000049ff2b7230 */ /* 0x100fe40000004100 */
[C---:B------:R-:W-:Y:S01]  /*83c0*/  FMUL R26, R38.reuse, R30 ;  /* 0x0000001e261a7220 */ /* 0x040fe20000400000 */
[----:B------:R-:W-:Y:S01]  /*83d0*/  F2FP.F16.F32.PACK_AB R70, R13, R12 ;  /* 0x0000000c0d46723e */ /* 0x000fe200000000ff */
[----:B------:R-:W-:Y:S01]  /*83e0*/  FFMA R24, R41, R40, R24 ;  /* 0x0000002829187223 */ /* 0x000fe20000000018 */
[----:B------:R-:W-:Y:S01]  /*83f0*/  F2FP.F16.F32.PACK_AB R71, R19, R14 ;  /* 0x0000000e1347723e */ /* 0x000fe200000000ff */
[C---:B------:R-:W-:Y:S01]  /*8400*/  FFMA R25, R41.reuse, R42, R25 ;  /* 0x0000002a29197223 */ /* 0x040fe20000000019 */
[C---:B------:R-:W-:Y:S01]  /*8410*/  FFMA R26, R41.reuse, R43, R26 ;  /* 0x0000002b291a7223 */ /* 0x040fe2000000001a */
[----:B------:R-:W-:Y:S02]  /*8420*/  HADD2.F32 R40, -RZ, R73.H1_H1 ;  /* 0x30000049ff287230 */ /* 0x000fe40000004100 */
[C---:B------:R-:W-:Y:S01]  /*8430*/  FMUL R31, R38.reuse, R31 ;  /* 0x0000001f261f7220 */ /* 0x040fe20000400000 */
[----:B------:R4:W-:Y:S01]  /*8440*/  STS.128 [R96+0x2010], R68 ;  /* 0x0020104460007388 */ /* 0x0009e20000000c00 */
[--C-:B------:R-:W-:Y:S02]  /*8450*/  HADD2.F32 R43, -RZ, R74.reuse.H0_H0 ;  /* 0x2000004aff2b7230 */ /* 0x100fe40000004100 */
[C---:B------:R-:W-:Y:S01]  /*8460*/  FMUL R28, R38.reuse, R32 ;  /* 0x00000020261c7220 */ /* 0x040fe20000400000 */
[----:B------:R-:W-:Y:S02]  /*8470*/  HADD2.F32 R42, -RZ, R74.H1_H1 ;  /* 0x3000004aff2a7230 */ /* 0x000fe40000004100 */
[C---:B------:R-:W-:Y:S01]  /*8480*/  FMUL R29, R38.reuse, R33 ;  /* 0x00000021261d7220 */ /* 0x040fe20000400000 */
[--C-:B------:R-:W-:Y:S02]  /*8490*/  HADD2.F32 R45, -RZ, R75.reuse.H0_H0 ;  /* 0x2000004bff2d7230 */ /* 0x100fe40000004100 */
[C---:B------:R-:W-:Y:S01]  /*84a0*/  FMUL R30, R38.reuse, R34 ;  /* 0x00000022261e7220 */ /* 0x040fe20000400000 */
[----:B------:R-:W-:Y:S02]  /*84b0*/  HADD2.F32 R44, -RZ, R75.H1_H1 ;  /* 0x3000004bff2c7230 */ /* 0x000fe40000004100 */
[----:B------:R-:W-:Y:S01]  /*84c0*/  FFMA R31, R41, R40, R31 ;  /* 0x00000028291f7223 */ /* 0x000fe2000000001f */
[----:B------:R-:W-:Y:S01]  /*84d0*/  FMUL R35, R38, R35 ;  /* 0x0000002326237220 */ /* 0x000fe20000400000 */
[----:B--2---:R-:W-:Y:S01]  /*84e0*/  F2FP.F16.F32.PACK_AB R52, R17, R16 ;  /* 0x000000101134723e */ /* 0x004fe200000000ff */
        /* <DEDUP_REMOVED lines=11> */
[----:B------:R-:W-:Y:S02]  /*85a0*/  F2FP.F16.F32.PACK_AB R103, R35, R30 ;  /* 0x0000001e2367723e */ /* 0x000fe400000000ff */
[----:B-1----:R-:W-:Y:S03]  /*85b0*/  @P6 PRMT R61, R104, 0x654, R61 ;  /* 0x00000654683d6816 */ /* 0x002fe6000000003d */
[----:B------:R4:W-:Y:S01]  /*85c0*/  STS.128 [R98+0x2030], R100 ;  /* 0x0020306462007388 */ /* 0x0009e20000000c00 */
[----:B------:R-:W-:Y:S01]  /*85d0*/  @!PT LDS RZ, [RZ] ;  /* 0x00000000fffff984 */ /* 0x000fe20000000800 */
[----:B------:R-:W-:Y:S01]  /*85e0*/  @!PT LDS RZ, [RZ] ;  /* 0x00000000fffff984 */ /* 0x000fe20000000800 */
[----:B------:R-:W-:Y:S01]  /*85f0*/  @!PT LDS RZ, [RZ] ;  /* 0x00000000fffff984 */ /* 0x000fe20000000800 */
[----:B------:R-:W-:Y:S01]  /*8600*/  @!PT LDS RZ, [RZ] ;  /* 0x00000000fffff984 */ /* 0x000fe20000000800 */
[----:B------:R1:W-:Y:S07]  /*8610*/  MEMBAR.ALL.CTA ;  /* 0x0000000000007992 */ /* 0x0003ee0000008000 */
[----:B-1----:R-:W1:Y:S02]  /*8620*/  FENCE.VIEW.ASYNC.S ;  /* 0x00000000000073c6 */ /* 0x002e640000000000 */
[----:B-1----:R-:W-:Y:S06]  /*8630*/  BAR.SYNC.DEFER_BLOCKING 0x1, 0x80 ;  /* 0x0042000000007b1d */ /* 0x002fec0000010000 */
[----:B------:R-:W-:Y:S05]  /*8640*/  @P0 BRA `(.L_x_109) ;  /* 0x0000000000200947 */ /* 0x000fea0003800000 */
[----:B------:R-:W1:Y:S01]  /*8650*/  LDCU.64 UR6, c[0x0][0x348] ;  /* 0x00006900ff0677ac */ /* 0x000e620008000a00 */
[----:B------:R-:W-:Y:S02]  /*8660*/  UIADD3 UR40, UPT, UPT, UR48, 0x2200, URZ ;  /* 0x0000220030287890 */ /* 0x000fe4000fffe0ff */
[----:B------:R-:W-:Y:S02]  /*8670*/  UIADD3 UR41, UPT, UPT, UR51, 0x20, URZ ;  /* 0x0000002033297890 */ /* 0x000fe4000fffe0ff */
[----:B-1----:R-:W-:Y:S04]  /*8680*/  UIADD3 UR4, UP0, UPT, UR6, 0x680, URZ ;  /* 0x0000068006047890 */ /* 0x002fe8000ff1e0ff */
[----:B------:R-:W-:Y:S09]  /*8690*/  UIADD3.X UR5, UPT, UPT, URZ, UR7, URZ, UP0, !UPT ;  /* 0x00000007ff057290 */ /* 0x000ff200087fe4ff */
[----:B------:R1:W-:Y:S01]  /*86a0*/  UTMASTG.4D [UR40], [UR4] ;  /* 0x00000028040073b5 */ /* 0x0003e20008018000 */
[----:B------:R0:W-:Y:S01]  /*86b0*/  UTMACMDFLUSH ;  /* 0x00000000000079b7 */ /* 0x0001e20000000000 */
[----:B-1----:R-:W-:Y:S04]  /*86c0*/  DEPBAR.LE SB0, 0x1 ;  /* 0x000080400000791a */ /* 0x002fe80000000000 */
.L_x_109:
[----:B------:R-:W-:Y:S05]  /*86d0*/  BSYNC.RECONVERGENT B0 ;  /* 0x0000000000007941 */ /* 0x000fea0003800200 */
.L_x_108:
[----:B------:R-:W-:Y:S01]  /*86e0*/  BAR.SYNC.DEFER_BLOCKING 0x1, 0x80 ;  /* 0x0042000000007b1d */ /* 0x000fe20000010000 */
[----:B------:R-:W-:Y:S04]  /*86f0*/  UIADD3 UR4, UPT, UPT, UR50, 0x1, URZ ;  /* 0x0000000132047890 */ /* 0x000fe8000fffe0ff */
[----:B------:R-:W-:Y:S04]  /*8700*/  UISETP.NE.AND UP0, UPT, UR4, 0x4, UPT ;  /* 0x000000040400788c */ /* 0x000fe8000bf05270 */
[----:B------:R-:W-:Y:S01]  /*8710*/  USEL UR49, UR4, URZ, UP0 ;  /* 0x000000ff04317287 */ /* 0x000fe20008000000 */
[----:B------:R1:W-:Y:S01]  /*8720*/  @P6 SYNCS.ARRIVE.TRANS64.RED.A1T0 RZ, [R61+URZ], RZ ;  /* 0x000000ff3dff69a7 */ /* 0x0003e200081004ff */
[----:B------:R-:W-:Y:S01]  /*8730*/  BSSY B1, `(.L_x_110) ;  /* 0x0000017000017945 */ /* 0x000fe20003800000 */
[----:B------:R-:W2:Y:S02]  /*8740*/  @P6 SYNCS.PHASECHK.TRANS64.TRYWAIT P0, [R62+URZ+0xc0], R63 ;  /* 0x0000c03f3e0065a7 */ /* 0x000ea400080011ff */
[----:B--2---:R-:W-:Y:S01]  /*8750*/  @P6 SEL R46, RZ, 0x1, !P0 ;  /* 0x00000001ff2e6807 */ /* 0x004fe20004000000 */
[----:B-1----:R-:W-:Y:S06]  /*8760*/  @!P6 BRA `(.L_x_111) ;  /* 0x00000000004ce947 */ /* 0x002fec0003800000 */
        /* <DEDUP_REMOVED lines=9> */
[----:B------:R-:W-:Y:S04]  /*8800*/  SHF.L.U32 R5, R85, 0x1f, RZ ;  /* 0x0000001f55057819 */ /* 0x000fe800000006ff */
[----:B------:R-:W1:Y:S02]  /*8810*/  SYNCS.PHASECHK.TRANS64.TRYWAIT P0, [R62+URZ+0xc0], R5 ;  /* 0x0000c0053e0075a7 */ /* 0x000e6400080011ff */
[----:B-1----:R-:W-:Y:S05]  /*8820*/  @!P0 BRA `(.L_x_114) ;  /* 0x0000002400c08947 */ /* 0x002fea0003800000 */
.L_x_113:
[----:B------:R-:W-:Y:S05]  /*8830*/  BSYNC B0 ;  /* 0x0000000000007941 */ /* 0x000fea0003800000 */
.L_x_112:
[----:B------:R-:W-:Y:S02]  /*8840*/  ISETP.NE.AND P0, PT, R60, RZ, PT ;  /* 0x000000ff3c00720c */ /* 0x000fe40003f05270 */
[----:B------:R-:W-:Y:S11]  /*8850*/  IADD3 R47, PT, PT, R47, 0x1, RZ ;  /* 0x000000012f2f7810 */ /* 0x000ff60007ffe0ff */
[----:B------:R2:W1:Y:S04]  /*8860*/  @P0 LDS.128 R48, [R4] ;  /* 0x0000000004300984 */ /* 0x0004680000000c00 */
[----:B------:R2:W1:Y:S04]  /*8870*/  @P0 LDS.128 R56, [R3+0x10] ;  /* 0x0000100003380984 */ /* 0x0004680000000c00 */
[----:B------:R2:W1:Y:S04]  /*8880*/  @P0 LDS.128 R64, [R2+0x20] ;  /* 0x0000200002400984 */ /* 0x0004680000000c00 */
[----:B------:R2:W1:Y:S02]  /*8890*/  @P0 LDS.128 R72, [R0+0x30] ;  /* 0x0000300000480984 */ /* 0x0004640000000c00 */
.L_x_111:
[----:B------:R-:W-:Y:S05]  /*88a0*/  BSYNC B1 ;  /* 0x0000000000017941 */ /* 0x000fea0003800000 */
.L_x_110:
[----:B--2---:R-:W-:Y:S05]  /*88b0*/  VIADD R3, R39, 0x40 ;  /* 0x0000004027037836 */ /* 0x004fea0000000000 */
[----:B------:R-:W-:Y:S04]  /*88c0*/  SHF.R.U32.HI R3, RZ, 0x15, R3 ;  /* 0x00000015ff037819 */ /* 0x000fe80000011603 */
[----:B------:R-:W-:Y:S11]  /*88d0*/  LOP3.LUT P0, RZ, R3, 0x3, R90, 0x48, !PT ;  /* 0x0000000303ff7812 */ /* 0x000ff6000780485a */
[----:B------:R-:W-:Y:S02]  /*88e0*/  @!UPT UIADD3 URZ, UPT, UPT, URZ, URZ, URZ ;  /* 0x000000fffffff290 */ /* 0x000fe4000fffe0ff */
[----:B------:R-:W-:Y:S05]  /*88f0*/  @!P0 BRA `(.L_x_115) ;  /* 0x0000000000408947 */ /* 0x000fea0003800000 */
[----:B------:R-:W1:Y:S01]  /*8900*/  LDCU.64 UR8, c[0x4][0x70] ;  /* 0x01000e00ff0877ac */ /* 0x000e620008000a00 */
[----:B------:R-:W-:Y:S01]  /*8910*/  MOV R3, 0x0 ;  /* 0x0000000000037802 */ /* 0x000fe20000000f00 */
[----:B------:R-:W-:Y:S02]  /*8920*/  HFMA2 R12, -RZ, RZ, 0, 5.9604644775390625e-08 ;  /* 0x00000001ff0c7431 */ /* 0x000fe400000001ff */
[----:B------:R-:W-:Y:S02]  /*8930*/  IMAD.MOV.U32 R8, RZ, RZ, 0x192 ;  /* 0x00000192ff087424 */ /* 0x000fe400078e00ff */
[----:B------:R-:W-:Y:S01]  /*8940*/  IMAD.MOV.U32 R13, RZ, RZ, RZ ;  /* 0x000000ffff0d7224 */ /* 0x000fe200078e00ff */
[----:B------:R-:W2:Y:S01]  /*8950*/  LDCU.64 UR6, c[0x4][0x78] ;  /* 0x01000f00ff0677ac */ /* 0x000ea20008000a00 */
[----:B------:R-:W3:Y:S01]  /*8960*/  LDC.64 R2, c[0x4][R3] ;  /* 0x0100000003027b82 */ /* 0x000ee20000000a00 */
[----:B------:R-:W5:Y:S01]  /*8970*/  LDCU.64 UR4, c[0x4][0x10] ;  /* 0x01000200ff0477ac */ /* 0x000f620008000a00 */
[----:B-1----:R-:W-:Y:S01]  /*8980*/  MOV R5, UR9 ;  /* 0x0000000900057c02 */ /* 0x002fe20008000f00 */
[----:B------:R-:W-:Y:S01]  /*8990*/  IMAD.U32 R4, RZ, RZ, UR8 ;  /* 0x00000008ff047e24 */ /* 0x000fe2000f8e00ff */
[----:B--2---:R-:W-:Y:S01]  /*89a0*/  MOV R7, UR7 ;  /* 0x0000000700077c02 */ /* 0x004fe20008000f00 */
[----:B------:R-:W-:Y:S01]  /*89b0*/  IMAD.U32 R6, RZ, RZ, UR6 ;  /* 0x00000006ff067e24 */ /* 0x000fe2000f8e00ff */
[----:B-----5:R-:W-:Y:S01]  /*89c0*/  MOV R11, UR5 ;  /* 0x00000005000b7c02 */ /* 0x020fe20008000f00 */
[----:B------:R-:W-:Y:S02]  /*89d0*/  IMAD.U32 R10, RZ, RZ, UR4 ;  /* 0x00000004ff0a7e24 */ /* 0x000fe4000f8e00ff */
[----:B------:R-:W-:Y:S07]  /*89e0*/  LEPC R20, `(.L_x_115) ;  /* 0x000000001014794e */ /* 0x000fee0000000000 */
[----:B---34-:R-:W-:Y:S05]  /*89f0*/  CALL.ABS.NOINC R2 ;  /* 0x0000000002007343 */ /* 0x018fea0003c00000 */
.L_x_115:
[----:B------:R-:W-:Y:S05]  /*8a00*/  WARPSYNC.ALL ;  /* 0x0000000000007948 */ /* 0x000fea0003800000 */
[----:B------:R-:W-:Y:S01]  /*8a10*/  R2UR UR4, R39 ;  /* 0x00000000270472ca */ /* 0x000fe200000e0000 */
[--C-:B-1----:R-:W-:Y:S01]  /*8a20*/  HADD2.F32 R40, -RZ, R48.reuse.H0_H0 ;  /* 0x20000030ff287230 */ /* 0x102fe20000004100 */
[----:B------:R-:W-:Y:S01]  /*8a30*/  ISETP.NE.AND P6, PT, R97, RZ, PT ;  /* 0x000000ff6100720c */ /* 0x000fe20003fc5270 */
[----:B------:R-:W-:Y:S01]  /*8a40*/  HADD2.F32 R43, -RZ, R48.H1_H1 ;  /* 0x30000030ff2b7230 */ /* 0x000fe20000004100 */
[----:B------:R-:W-:Y:S01]  /*8a50*/  ISETP.NE.AND P0, PT, R88, RZ, PT ;  /* 0x000000ff5800720c */ /* 0x000fe20003f05270 */
[----:B------:R-:W-:Y:S01]  /*8a60*/  HADD2.F32 R42, -RZ, R49.H0_H0 ;  /* 0x20000031ff2a7230 */ /* 0x000fe20000004100 */
[----:B------:R-:W-:Y:S01]  /*8a70*/  MOV R61, UR49 ;  /* 0x00000031003d7c02 */ /* 0x000fe20008000f00 */
[--C-:B------:R-:W-:Y:S01]  /*8a80*/  HADD2.F32 R45, -RZ, R51.reuse.H0_H0 ;  /* 0x20000033ff2d7230 */ /* 0x100fe20000004100 */
[----:B------:R-:W-:Y:S01]  /*8a90*/  BSSY.RECONVERGENT B0, `(.L_x_116) ;  /* 0x0000087000007945 */ /* 0x000fe20003800200 */
[----:B------:R-:W-:Y:S01]  /*8aa0*/  HADD2.F32 R44, -RZ, R51.H1_H1 ;  /* 0x30000033ff2c7230 */ /* 0x000fe20000004100 */
[----:B------:R-:W-:Y:S03]  /*8ab0*/  LEA R62, R47, UR48, 0x3 ;  /* 0x000000302f3e7c11 */ /* 0x000fe6000f8e18ff */
[----:B------:R-:W1:Y:S02]  /*8ac0*/  LDTM.x32 R4, tmem[UR4+0x40] ;  /* 0x00004004000479ee */ /* 0x000e6400082c0000 */
[----:B------:R-:W-:Y:S02]  /*8ad0*/  @P6 LEA R61, R61, UR48, 0x3 ;  /* 0x000000303d3d6c11 */ /* 0x000fe4000f8e18ff */
[----:B------:R-:W-:Y:S02]  /*8ae0*/  @P6 SHF.L.U32 R63, R85, 0x1f, RZ ;  /* 0x0000001f553f6819 */ /* 0x000fe400000006ff */
[----:B------:R-:W-:Y:S04]  /*8af0*/  @P6 IADD3 R61, PT, PT, R61, 0xe0, RZ ;  /* 0x000000e03d3d6810 */ /* 0x000fe80007ffe0ff */
[----:B------:R-:W-:Y:S01]  /*8b00*/  @P6 PRMT R61, R104, 0x654, R61 ;  /* 0x00000654683d6816 */ /* 0x000fe2000000003d */
[C---:B-1----:R-:W-:Y:S01]  /*8b10*/  FMUL R0, R38.reuse, R4 ;  /* 0x0000000426007220 */ /* 0x042fe20000400000 */
[C---:B------:R-:W-:Y:S01]  /*8b20*/  FMUL R2, R38.reuse, R5 ;  /* 0x0000000526027220 */ /* 0x040fe20000400000 */
[C---:B------:R-:W-:Y:S01]  /*8b30*/  FMUL R3, R38.reuse, R6 ;  /* 0x0000000626037220 */ /* 0x040fe20000400000 */
[C---:B------:R-:W-:Y:S01]  /*8b40*/  FMUL R7, R38.reuse, R7 ;  /* 0x0000000726077220 */ /* 0x040fe20000400000 */
[C---:B------:R-:W-:Y:S01]  /*8b50*/  FFMA R0, R41.reuse, R40, R0 ;  /* 0x0000002829007223 */ /* 0x040fe20000000000 */
[----:B------:R-:W-:Y:S02]  /*8b60*/  HADD2.F32 R40, -RZ, R49.H1_H1 ;  /* 0x30000031ff287230 */ /* 0x000fe40000004100 */
[C---:B------:R-:W-:Y:S01]  /*8b70*/  FFMA R2, R41.reuse, R43, R2 ;  /* 0x0000002b29027223 */ /* 0x040fe20000000002 */
[C---:B------:R-:W-:Y:S01]  /*8b80*/  FFMA R3, R41.reuse, R42, R3 ;  /* 0x0000002a29037223 */ /* 0x040fe20000000003 */
[--C-:B------:R-:W-:Y:S02]  /*8b90*/  HADD2.F32 R43, -RZ, R50.reuse.H0_H0 ;  /* 0x20000032ff2b7230 */ /* 0x100fe40000004100 */
[----:B------:R-:W-:Y:S01]  /*8ba0*/  FMUL R4, R38, R8 ;  /* 0x0000000826047220 */ /* 0x000fe20000400000 */
[----:B------:R-:W-:Y:S01]  /*8bb0*/  HADD2.F32 R42, -RZ, R50.H1_H1 ;  /* 0x30000032ff2a7230 */ /* 0x000fe20000004100 */
[----:B----4-:R-:W-:Y:S01]  /*8bc0*/  F2FP.F16.F32.PACK_AB R68, R2, R0 ;  /* 0x000000000244723e */ /* 0x010fe200000000ff */
[C---:B------:R-:W-:Y:S01]  /*8bd0*/  FFMA R7, R41.reuse, R40, R7 ;  /* 0x0000002829077223 */ /* 0x040fe20000000007 */
[----:B------:R-:W-:Y:S01]  /*8be0*/  FFMA R4, R41, R43, R4 ;  /* 0x0000002b29047223 */ /* 0x000fe20000000004 */
[C---:B------:R-:W-:Y:S01]  /*8bf0*/  FMUL R5, R38.reuse, R9 ;  /* 0x0000000926057220 */ /* 0x040fe20000400000 */
[C---:B------:R-:W-:Y:S01]  /*8c00*/  FMUL R6, R38.reuse, R10 ;  /* 0x0000000a26067220 */ /* 0x040fe20000400000 */
[C---:B------:R-:W-:Y:S01]  /*8c10*/  FMUL R11, R38.reuse, R11 ;  /* 0x0000000b260b7220 */ /* 0x040fe20000400000 */
[--C-:B------:R-:W-:Y:S01]  /*8c20*/  HADD2.F32 R40, -RZ, R56.reuse.H0_H0 ;  /* 0x20000038ff287230 */ /* 0x100fe20000004100 */
[----:B------:R-:W-:Y:S01]  /*8c30*/  F2FP.F16.F32.PACK_AB R69, R7, R3 ;  /* 0x000000030745723e */ /* 0x000fe200000000ff */
[C---:B------:R-:W-:Y:S01]  /*8c40*/  FFMA R5, R41.reuse, R42, R5 ;  /* 0x0000002a29057223 */ /* 0x040fe20000000005 */
[C---:B------:R-:W-:Y:S01]  /*8c50*/  FFMA R6, R41.reuse, R45, R6 ;  /* 0x0000002d29067223 */ /* 0x040fe20000000006 */
[----:B------:R-:W-:Y:S01]  /*8c60*/  FFMA R11, R41, R44, R11 ;  /* 0x0000002c290b7223 */ /* 0x000fe2000000000b */
[C---:B------:R-:W-:Y:S01]  /*8c70*/  FMUL R8, R38.reuse, R12 ;  /* 0x0000000c26087220 */ /* 0x040fe20000400000 */
[----:B------:R-:W-:Y:S01]  /*8c80*/  HADD2.F32 R42, -RZ, R56.H1_H1 ;  /* 0x30000038ff2a7230 */ /* 0x000fe20000004100 */
[----:B------:R-:W-:Y:S01]  /*8c90*/  F2FP.F16.F32.PACK_AB R70, R5, R4 ;  /* 0x000000040546723e */ /* 0x000fe200000000ff */
[C---:B------:R-:W-:Y:S01]  /*8ca0*/  FMUL R9, R38.reuse, R13 ;  /* 0x0000000d26097220 */ /* 0x040fe20000400000 */
[----:B------:R-:W-:Y:S01]  /*8cb0*/  F2FP.F16.F32.PACK_AB R71, R11, R6 ;  /* 0x000000060b47723e */ /* 0x000fe200000000ff */
[C---:B------:R-:W-:Y:S01]  /*8cc0*/  FFMA R8, R41.reuse, R40, R8 ;  /* 0x0000002829087223 */ /* 0x040fe20000000008 */
[--C-:B------:R-:W-:Y:S02]  /*8cd0*/  HADD2.F32 R43, -RZ, R57.reuse.H0_H0 ;  /* 0x20000039ff2b7230 */ /* 0x100fe40000004100 */
[----:B------:R-:W-:Y:S01]  /*8ce0*/  FFMA R9, R41, R42, R9 ;  /* 0x0000002a29097223 */ /* 0x000fe20000000009 */
[C---:B------:R-:W-:Y:S01]  /*8cf0*/  FMUL R10, R38.reuse, R14 ;  /* 0x0000000e260a7220 */ /* 0x040fe20000400000 */
[----:B------:R1:W-:Y:S01]  /*8d00*/  STS.128 [R86+0x4000], R68 ;  /* 0x0040004456007388 */ /* 0x0003e20000000c00 */
[----:B------:R-:W-:Y:S02]  /*8d10*/  HADD2.F32 R40, -RZ, R57.H1_H1 ;  /* 0x30000039ff287230 */ /* 0x000fe40000004100 */
[C---:B------:R-:W-:Y:S01]  /*8d20*/  FMUL R15, R38.reuse, R15 ;  /* 0x0000000f260f7220 */ /* 0x040fe20000400000 */
        /* <DEDUP_REMOVED lines=14> */
[C---:B------:R-:W-:Y:S01]  /*8e10*/  FMUL R16, R38.reuse, R20 ;  /* 0x0000001426107220 */ /* 0x040fe20000400000 */
[C---:B------:R-:W-:Y:S01]  /*8e20*/  FFMA R14, R41.reuse, R43, R14 ;  /* 0x0000002b290e7223 */ /* 0x040fe2000000000e */
[--C-:B------:R-:W-:Y:S02]  /*8e30*/  HADD2.F32 R43, -RZ, R64.reuse.H0_H0 ;  /* 0x20000040ff2b7230 */ /* 0x100fe40000004100 */
        /* <DEDUP_REMOVED lines=22> */
[----:B------:R-:W-:Y:S01]  /*8fa0*/  FFMA R27, R41, R42, R27 ;  /* 0x0000002a291b7223 */ /* 0x000fe2000000001b */
[--C-:B------:R-:W-:Y:S02]  /*8fb0*/  HADD2.F32 R40, -RZ, R72.reuse.H0_H0 ;  /* 0x20000048ff287230 */ /* 0x100fe40000004100 */
        /* <DEDUP_REMOVED lines=22> */
[----:B-1----:R-:W-:Y:S01]  /*9120*/  F2FP.F16.F32.PACK_AB R68, R17, R16 ;  /* 0x000000101144723e */ /* 0x002fe200000000ff */
        /* <DEDUP_REMOVED lines=29> */
.L_x_117:
[----:B------:R-:W-:Y:S05]  /*9300*/  BSYNC.RECONVERGENT B0 ;  /* 0x0000000000007941 */ /* 0x000fea0003800200 */
.L_x_116:
[----:B------:R-:W-:Y:S01]  /*9310*/  BAR.SYNC.DEFER_BLOCKING 0x1, 0x80 ;  /* 0x0042000000007b1d */ /* 0x000fe20000010000 */
[----:B------:R-:W-:Y:S04]  /*9320*/  UIADD3 UR4, UPT, UPT, UR49, 0x1, URZ ;  /* 0x0000000131047890 */ /* 0x000fe8000fffe0ff */
[----:B------:R-:W-:Y:S04]  /*9330*/  UISETP.NE.AND UP0, UPT, UR4, 0x4, UPT ;  /* 0x000000040400788c */ /* 0x000fe8000bf05270 */
[----:B------:R-:W-:Y:S01]  /*9340*/  USEL UR50, UR4, URZ, UP0 ;  /* 0x000000ff04327287 */ /* 0x000fe20008000000 */
[----:B------:R1:W-:Y:S01]  /*9350*/  @P6 SYNCS.ARRIVE.TRANS64.RED.A1T0 RZ, [R61+URZ], RZ ;  /* 0x000000ff3dff69a7 */ /* 0x0003e200081004ff */
[----:B------:R-:W-:Y:S01]  /*9360*/  BSSY B1, `(.L_x_118) ;  /* 0x0000017000017945 */ /* 0x000fe20003800000 */
[----:B------:R-:W4:Y:S02]  /*9370*/  @P6 SYNCS.PHASECHK.TRANS64.TRYWAIT P0, [R62+URZ+0xc0], R63 ;  /* 0x0000c03f3e0065a7 */ /* 0x000f2400080011ff */
[----:B----4-:R-:W-:Y:S01]  /*9380*/  @P6 SEL R46, RZ, 0x1, !P0 ;  /* 0x00000001ff2e6807 */ /* 0x010fe20004000000 */
        /* <DEDUP_REMOVED lines=13> */
.L_x_121:
[----:B------:R-:W-:Y:S05]  /*9460*/  BSYNC B0 ;  /* 0x0000000000007941 */ /* 0x000fea0003800000 */
.L_x_120:
[----:B------:R-:W-:Y:S11]  /*9470*/  ISETP.NE.AND P0, PT, R60, RZ, PT ;  /* 0x000000ff3c00720c */ /* 0x000ff60003f05270 */
[----:B------:R-:W-:Y:S02]  /*9480*/  @!UPT UIADD3 URZ, UPT, UPT, URZ, URZ, URZ ;  /* 0x000000fffffff290 */ /* 0x000fe4000fffe0ff */
[----:B------:R4:W1:Y:S04]  /*9490*/  @P0 LDS.128 R48, [R3] ;  /* 0x0000000003300984 */ /* 0x0008680000000c00 */
[----:B------:R4:W1:Y:S04]  /*94a0*/  @P0 LDS.128 R56, [R2+0x10] ;  /* 0x0000100002380984 */ /* 0x0008680000000c00 */
[----:B------:R4:W1:Y:S04]  /*94b0*/  @P0 LDS.128 R64, [R0+0x20] ;  /* 0x0000200000400984 */ /* 0x0008680000000c00 */
[----:B------:R4:W1:Y:S02]  /*94c0*/  @P0 LDS.128 R72, [R47+0x30] ;  /* 0x000030002f480984 */ /* 0x0008640000000c00 */
.L_x_119:
[----:B------:R-:W-:Y:S05]  /*94d0*/  BSYNC B1 ;  /* 0x0000000000017941 */ /* 0x000fea0003800000 */
.L_x_118:
[----:B----4-:R-:W-:Y:S05]  /*94e0*/  VIADD R3, R39, 0x60 ;  /* 0x0000006027037836 */ /* 0x010fea0000000000 */
        /* <DEDUP_REMOVED lines=9> */
[----:B------:R-:W4:Y:S01]  /*9580*/  LDCU.64 UR6, c[0x4][0x78] ;  /* 0x01000f00ff0677ac */ /* 0x000f220008000a00 */
[----:B------:R-:W2:Y:S01]  /*9590*/  LDC.64 R2, c[0x4][R3] ;  /* 0x0100000003027b82 */ /* 0x000ea20000000a00 */
[----:B------:R-:W5:Y:S01]  /*95a0*/  LDCU.64 UR4, c[0x4][0x10] ;  /* 0x01000200ff0477ac */ /* 0x000f620008000a00 */
[----:B-1----:R-:W-:Y:S01]  /*95b0*/  MOV R5, UR9 ;  /* 0x0000000900057c02 */ /* 0x002fe20008000f00 */
[----:B------:R-:W-:Y:S01]  /*95c0*/  IMAD.U32 R4, RZ, RZ, UR8 ;  /* 0x00000008ff047e24 */ /* 0x000fe2000f8e00ff */
[----:B----4-:R-:W-:Y:S01]  /*95d0*/  MOV R7, UR7 ;  /* 0x0000000700077c02 */ /* 0x010fe20008000f00 */
[----:B------:R-:W-:Y:S01]  /*95e0*/  IMAD.U32 R6, RZ, RZ, UR6 ;  /* 0x00000006ff067e24 */ /* 0x000fe2000f8e00ff */
[----:B-----5:R-:W-:Y:S01]  /*95f0*/  MOV R11, UR5 ;  /* 0x00000005000b7c02 */ /* 0x020fe20008000f00 */
[----:B------:R-:W-:Y:S02]  /*9600*/  IMAD.U32 R10, RZ, RZ, UR4 ;  /* 0x00000004ff0a7e24 */ /* 0x000fe4000f8e00ff */
[----:B------:R-:W-:Y:S07]  /*9610*/  LEPC R20, `(.L_x_123) ;  /* 0x000000001014794e */ /* 0x000fee0000000000 */
[----:B--23--:R-:W-:Y:S05]  /*9620*/  CALL.ABS.NOINC R2 ;  /* 0x0000000002007343 */ /* 0x00cfea0003c00000 */
.L_x_123:
[----:B------:R-:W-:Y:S01]  /*9630*/  ISETP.NE.AND P0, PT, R88, RZ, PT ;  /* 0x000000ff5800720c */ /* 0x000fe20003f05270 */
[----:B------:R-:W-:Y:S05]  /*9640*/  WARPSYNC.ALL ;  /* 0x0000000000007948 */ /* 0x000fea0003800000 */
[----:B------:R-:W-:Y:S01]  /*9650*/  R2UR UR4, R39 ;  /* 0x00000000270472ca */ /* 0x000fe200000e0000 */
[----:B------:R-:W4:Y:S01]  /*9660*/  S2UR UR6, SR_CgaCtaId ;  /* 0x00000000000679c3 */ /* 0x000f220000008800 */
[----:B------:R-:W-:Y:S01]  /*9670*/  R2UR UR5, R99 ;  /* 0x00000000630572ca */ /* 0x000fe200000e0000 */
[--C-:B-1----:R-:W-:Y:S01]  /*9680*/  HADD2.F32 R40, -RZ, R48.reuse.H0_H0 ;  /* 0x20000030ff287230 */ /* 0x102fe20000004100 */
[----:B------:R-:W-:Y:S01]  /*9690*/  BSSY.RECONVERGENT B0, `(.L_x_124) ;  /* 0x0000089000007945 */ /* 0x000fe20003800200 */
[----:B------:R-:W-:Y:S02]  /*96a0*/  HADD2.F32 R42, -RZ, R48.H1_H1 ;  /* 0x30000030ff2a7230 */ /* 0x000fe40000004100 */
[--C-:B------:R-:W-:Y:S02]  /*96b0*/  HADD2.F32 R43, -RZ, R49.reuse.H0_H0 ;  /* 0x20000031ff2b7230 */ /* 0x100fe40000004100 */
[----:B------:R-:W-:Y:S02]  /*96c0*/  HADD2.F32 R44, -RZ, R49.H1_H1 ;  /* 0x30000031ff2c7230 */ /* 0x000fe40000004100 */
[--C-:B------:R-:W-:Y:S02]  /*96d0*/  HADD2.F32 R45, -RZ, R50.reuse.H0_H0 ;  /* 0x20000032ff2d7230 */ /* 0x100fe40000004100 */
[----:B------:R-:W1:Y:S01]  /*96e0*/  LDTM.x32 R4, tmem[UR4+0x60] ;  /* 0x00006004000479ee */ /* 0x000e6200082c0000 */
[----:B------:R-:W-:Y:S01]  /*96f0*/  NOP ;  /* 0x0000000000007918 */ /* 0x000fe20000000000 */
[----:B------:R-:W-:Y:S01]  /*9700*/  UIADD3 UR4, UPT, UPT, UR5, 0x130, URZ ;  /* 0x0000013005047890 */ /* 0x000fe2000fffe0ff */
[----:B------:R-:W-:Y:S02]  /*9710*/  HADD2.F32 R46, -RZ, R50.H1_H1 ;  /* 0x30000032ff2e7230 */ /* 0x000fe40000004100 */
[--C-:B------:R-:W-:Y:S02]  /*9720*/  HADD2.F32 R47, -RZ, R51.reuse.H0_H0 ;  /* 0x20000033ff2f7230 */ /* 0x100fe40000004100 */
[----:B------:R-:W-:Y:S02]  /*9730*/  HADD2.F32 R49, -RZ, R51.H1_H1 ;  /* 0x30000033ff317230 */ /* 0x000fe40000004100 */
[--C-:B------:R-:W-:Y:S02]  /*9740*/  HADD2.F32 R48, -RZ, R56.reuse.H0_H0 ;  /* 0x20000038ff307230 */ /* 0x100fe40000004100 */
[----:B------:R-:W-:Y:S02]  /*9750*/  HADD2.F32 R51, -RZ, R56.H1_H1 ;  /* 0x30000038ff337230 */ /* 0x000fe40000004100 */
[--C-:B------:R-:W-:Y:S02]  /*9760*/  HADD2.F32 R50, -RZ, R57.reuse.H0_H0 ;  /* 0x20000039ff327230 */ /* 0x100fe40000004100 */
[----:B--2---:R-:W-:Y:S02]  /*9770*/  HADD2.F32 R52, -RZ, R57.H1_H1 ;  /* 0x30000039ff347230 */ /* 0x004fe40000004100 */
[--C-:B------:R-:W-:Y:S02]  /*9780*/  HADD2.F32 R53, -RZ, R58.reuse.H0_H0 ;  /* 0x2000003aff357230 */ /* 0x100fe40000004100 */
[----:B------:R-:W-:Y:S02]  /*9790*/  HADD2.F32 R54, -RZ, R58.H1_H1 ;  /* 0x3000003aff367230 */ /* 0x000fe40000004100 */
[--C-:B------:R-:W-:Y:S02]  /*97a0*/  HADD2.F32 R55, -RZ, R59.reuse.H0_H0 ;  /* 0x2000003bff377230 */ /* 0x100fe40000004100 */
[----:B------:R-:W-:Y:S01]  /*97b0*/  HADD2.F32 R56, -RZ, R59.H1_H1 ;  /* 0x3000003bff387230 */ /* 0x000fe20000004100 */
[----:B----4-:R-:W-:Y:S01]  /*97c0*/  UPRMT UR4, UR6, 0x654, UR4 ;  /* 0x0000065406047896 */ /* 0x010fe20008000004 */
[C---:B-1----:R-:W-:Y:S01]  /*97d0*/  FMUL R4, R38.reuse, R4 ;  /* 0x0000000426047220 */ /* 0x042fe20000400000 */
[C---:B------:R-:W-:Y:S01]  /*97e0*/  FMUL R5, R38.reuse, R5 ;  /* 0x0000000526057220 */ /* 0x040fe20000400000 */
[C---:B------:R-:W-:Y:S01]  /*97f0*/  FMUL R6, R38.reuse, R6 ;  /* 0x0000000626067220 */ /* 0x040fe20000400000 */
[C---:B------:R-:W-:Y:S01]  /*9800*/  FMUL R7, R38.reuse, R7 ;  /* 0x0000000726077220 */ /* 0x040fe20000400000 */
[C---:B------:R-:W-:Y:S01]  /*9810*/  FFMA R4, R41.reuse, R40, R4 ;  /* 0x0000002829047223 */ /* 0x040fe20000000004 */
[C---:B------:R-:W-:Y:S01]  /*9820*/  FFMA R5, R41.reuse, R42, R5 ;  /* 0x0000002a29057223 */ /* 0x040fe20000000005 */
[C---:B------:R-:W-:Y:S01]  /*9830*/  FFMA R6, R41.reuse, R43, R6 ;  /* 0x0000002b29067223 */ /* 0x040fe20000000006 */
[----:B------:R-:W-:Y:S01]  /*9840*/  FFMA R7, R41, R44, R7 ;  /* 0x0000002c29077223 */ /* 0x000fe20000000007 */
[----:B------:R-:W-:Y:S01]  /*9850*/  SYNCS.ARRIVE.TRANS64.RED.A1T0 RZ, [UR4], RZ ;  /* 0x000000ffffff79a7 */ /* 0x000fe20008100404 */
[C---:B------:R-:W-:Y:S01]  /*9860*/  FMUL R8, R38.reuse, R8 ;  /* 0x0000000826087220 */ /* 0x040fe20000400000 */
[----:B------:R-:W-:Y:S01]  /*9870*/  F2FP.F16.F32.PACK_AB R100, R5, R4 ;  /* 0x000000040564723e */ /* 0x000fe200000000ff */
[C---:B------:R-:W-:Y:S01]  /*9880*/  FMUL R9, R38.reuse, R9 ;  /* 0x0000000926097220 */ /* 0x040fe20000400000 */
[----:B------:R-:W-:Y:S01]  /*9890*/  F2FP.F16.F32.PACK_AB R101, R7, R6 ;  /* 0x000000060765723e */ /* 0x000fe200000000ff */
[C---:B------:R-:W-:Y:S01]  /*98a0*/  FFMA R8, R41.reuse, R45, R8 ;  /* 0x0000002d29087223 */ /* 0x040fe20000000008 */
[C---:B------:R-:W-:Y:S01]  /*98b0*/  FMUL R0, R38.reuse, R10 ;  /* 0x0000000a26007220 */ /* 0x040fe20000400000 */
[C---:B------:R-:W-:Y:S01]  /*98c0*/  FFMA R9, R41.reuse, R46, R9 ;  /* 0x0000002e29097223 */ /* 0x040fe20000000009 */
[C---:B------:R-:W-:Y:S01]  /*98d0*/  FMUL R2, R38.reuse, R11 ;  /* 0x0000000b26027220 */ /* 0x040fe20000400000 */
[C---:B------:R-:W-:Y:S01]  /*98e0*/  FMUL R3, R38.reuse, R12 ;  /* 0x0000000c26037220 */ /* 0x040fe20000400000 */
[----:B------:R-:W-:Y:S01]  /*98f0*/  FFMA R0, R41, R47, R0 ;  /* 0x0000002f29007223 */ /* 0x000fe20000000000 */
[C---:B------:R-:W-:Y:S01]  /*9900*/  FMUL R10, R38.reuse, R13 ;  /* 0x0000000d260a7220 */ /* 0x040fe20000400000 */
[----:B------:R-:W-:Y:S01]  /*9910*/  F2FP.F16.F32.PACK_AB R102, R9, R8 ;  /* 0x000000080966723e */ /* 0x000fe200000000ff */
[C---:B------:R-:W-:Y:S01]  /*9920*/  FFMA R2, R41.reuse, R49, R2 ;  /* 0x0000003129027223 */ /* 0x040fe20000000002 */
[C---:B------:R-:W-:Y:S01]  /*9930*/  FFMA R3, R41.reuse, R48, R3 ;  /* 0x0000003029037223 */ /* 0x040fe20000000003 */
[C---:B------:R-:W-:Y:S01]  /*9940*/  FFMA R10, R41.reuse, R51, R10 ;  /* 0x00000033290a7223 */ /* 0x040fe2000000000a */
[C---:B------:R-:W-:Y:S01]  /*9950*/  FMUL R11, R38.reuse, R14 ;  /* 0x0000000e260b7220 */ /* 0x040fe20000400000 */
[C---:B------:R-:W-:Y:S01]  /*9960*/  FMUL R15, R38.reuse, R15 ;  /* 0x0000000f260f7220 */ /* 0x040fe20000400000 */
[C---:B------:R-:W-:Y:S01]  /*9970*/  FMUL R12, R38.reuse, R16 ;  /* 0x00000010260c7220 */ /* 0x040fe20000400000 */
[C---:B------:R-:W-:Y:S01]  /*9980*/  FMUL R13, R38.reuse, R17 ;  /* 0x00000011260d7220 */ /* 0x040fe20000400000 */
[C---:B------:R-:W-:Y:S01]  /*9990*/  FFMA R11, R41.reuse, R50, R11 ;  /* 0x00000032290b7223 */ /* 0x040fe2000000000b */
[C---:B------:R-:W-:Y:S01]  /*99a0*/  FMUL R14, R38.reuse, R18 ;  /* 0x00000012260e7220 */ /* 0x040fe20000400000 */
[C---:B------:R-:W-:Y:S01]  /*99b0*/  FFMA R15, R41.reuse, R52, R15 ;  /* 0x00000034290f7223 */ /* 0x040fe2000000000f */
[--C-:B------:R-:W-:Y:S02]  /*99c0*/  HADD2.F32 R57, -RZ, R64.reuse.H0_H0 ;  /* 0x20000040ff397230 */ /* 0x100fe40000004100 */
[----:B------:R-:W-:Y:S01]  /*99d0*/  FMUL R19, R38, R19 ;  /* 0x0000001326137220 */ /* 0x000fe20000400000 */
[----:B------:R-:W-:Y:S01]  /*99e0*/  F2FP.F16.F32.PACK_AB R103, R2, R0 ;  /* 0x000000000267723e */ /* 0x000fe200000000ff */
[C---:B------:R-:W-:Y:S01]  /*99f0*/  FFMA R12, R41.reuse, R53, R12 ;  /* 0x00000035290c7223 */ /* 0x040fe2000000000c */
[----:B------:R-:W-:Y:S02]  /*9a00*/  HADD2.F32 R58, -RZ, R64.H1_H1 ;  /* 0x30000040ff3a7230 */ /* 0x000fe40000004100 */
[C---:B------:R-:W-:Y:S01]  /*9a10*/  FMUL R16, R38.reuse, R20 ;  /* 0x0000001426107220 */ /* 0x040fe20000400000 */
[C---:B------:R-:W-:Y:S01]  /*9a20*/  FFMA R13, R41.reuse, R54, R13 ;  /* 0x00000036290d7223 */ /* 0x040fe2000000000d */
[----:B------:R1:W-:Y:S01]  /*9a30*/  STS.128 [R86+0x6000], R100 ;  /* 0x0060006456007388 */ /* 0x0003e20000000c00 */
[--C-:B------:R-:W-:Y:S02]  /*9a40*/  HADD2.F32 R59, -RZ, R65.reuse.H0_H0 ;  /* 0x20000041ff3b7230 */ /* 0x100fe40000004100 */
[C---:B------:R-:W-:Y:S01]  /*9a50*/  FMUL R17, R38.reuse, R21 ;  /* 0x0000001526117220 */ /* 0x040fe20000400000 */
[C---:B------:R-:W-:Y:S01]  /*9a60*/  FFMA R14, R41.reuse, R55, R14 ;  /* 0x00000037290e7223 */ /* 0x040fe2000000000e */
[----:B------:R-:W-:Y:S02]  /*9a70*/  HADD2.F32 R60, -RZ, R65.H1_H1 ;  /* 0x30000041ff3c7230 */ /* 0x000fe40000004100 */
[C---:B------:R-:W-:Y:S01]  /*9a80*/  FMUL R18, R38.reuse, R22 ;  /* 0x0000001626127220 */ /* 0x040fe20000400000 */
[C---:B------:R-:W-:Y:S01]  /*9a90*/  FFMA R19, R41.reuse, R56, R19 ;  /* 0x0000003829137223 */ /* 0x040fe20000000013 */
        /* <DEDUP_REMOVED lines=13> */
[----:B------:R-:W-:Y:S01]  /*9b70*/  FMUL R27, R38, R27 ;  /* 0x0000001b261b7220 */ /* 0x000fe20000400000 */
[----:B------:R-:W-:Y:S01]  /*9b80*/  F2FP.F16.F32.PACK_AB R108, R10, R3 ;  /* 0x000000030a6c723e */ /* 0x000fe200000000ff */
[----:B------:R-:W-:Y:S01]  /*9b90*/  FFMA R20, R41, R61, R20 ;  /* 0x0000003d29147223 */ /* 0x000fe20000000014 */
[----:B------:R-:W-:Y:S01]  /*9ba0*/  F2FP.F16.F32.PACK_AB R109, R15, R11 ;  /* 0x0000000b0f6d723e */ /* 0x000fe200000000ff */
[----:B------:R-:W-:Y:S01]  /*9bb0*/  HADD2.F32 R66, -RZ, R72.H1_H1 ;  /* 0x30000048ff427230 */ /* 0x000fe20000004100 */
[----:B------:R-:W-:Y:S01]  /*9bc0*/  F2FP.F16.F32.PACK_AB R110, R13, R12 ;  /* 0x0000000c0d6e723e */ /* 0x000fe200000000ff */
[C---:B------:R-:W-:Y:S01]  /*9bd0*/  FMUL R24, R38.reuse, R28 ;  /* 0x0000001c26187220 */ /* 0x040fe20000400000 */
[----:B------:R-:W-:Y:S01]  /*9be0*/  F2FP.F16.F32.PACK_AB R111, R19, R14 ;  /* 0x0000000e136f723e */ /* 0x000fe200000000ff */
[C---:B------:R-:W-:Y:S01]  /*9bf0*/  FFMA R21, R41.reuse, R62, R21 ;  /* 0x0000003e29157223 */ /* 0x040fe20000000015 */
[--C-:B------:R-:W-:Y:S02]  /*9c00*/  HADD2.F32 R67, -RZ, R73.reuse.H0_H0 ;  /* 0x20000049ff437230 */ /* 0x100fe40000004100 */
[C---:B------:R-:W-:Y:S01]  /*9c10*/  FMUL R25, R38.reuse, R29 ;  /* 0x0000001d26197220 */ /* 0x040fe20000400000 */
[C---:B------:R-:W-:Y:S01]  /*9c20*/  FFMA R22, R41.reuse, R63, R22 ;  /* 0x0000003f29167223 */ /* 0x040fe20000000016 */
[----:B------:R1:W-:Y:S01]  /*9c30*/  STS.128 [R96+0x6010], R108 ;  /* 0x0060106c60007388 */ /* 0x0003e20000000c00 */
        /* <DEDUP_REMOVED lines=39> */
[----:B------:R-:W-:Y:S02]  /*9eb0*/  UIADD3 UR40, UPT, UPT, UR48, 0x6200, URZ ;  /* 0x0000620030287890 */ /* 0x000fe4000fffe0ff */
[----:B------:R-:W-:Y:S02]  /*9ec0*/  UIADD3 UR41, UPT, UPT, UR51, 0x60, URZ ;  /* 0x0000006033297890 */ /* 0x000fe4000fffe0ff */
[----:B--2---:R-:W-:Y:S04]  /*9ed0*/  UIADD3 UR4, UP0, UPT, UR6, 0x680, URZ ;  /* 0x0000068006047890 */ /* 0x004fe8000ff1e0ff */
[----:B------:R-:W-:Y:S09]  /*9ee0*/  UIADD3.X UR5, UPT, UPT, URZ, UR7, URZ, UP0, !UPT ;  /* 0x00000007ff057290 */ /* 0x000ff200087fe4ff */
[----:B------:R2:W-:Y:S01]  /*9ef0*/  UTMASTG.4D [UR40], [UR4] ;  /* 0x00000028040073b5 */ /* 0x0005e20008018000 */
[----:B------:R0:W-:Y:S01]  /*9f00*/  UTMACMDFLUSH ;  /* 0x00000000000079b7 */ /* 0x0001e20000000000 */
[----:B--2---:R-:W-:Y:S04]  /*9f10*/  DEPBAR.LE SB0, 0x1 ;  /* 0x000080400000791a */ /* 0x004fe80000000000 */
.L_x_125:
[----:B------:R-:W-:Y:S05]  /*9f20*/  BSYNC.RECONVERGENT B0 ;  /* 0x0000000000007941 */ /* 0x000fea0003800200 */
.L_x_124:
[----:B------:R-:W-:Y:S01]  /*9f30*/  BAR.SYNC.DEFER_BLOCKING 0x1, 0x80 ;  /* 0x0042000000007b1d */ /* 0x000fe20000010000 */
[----:B------:R-:W-:Y:S01]  /*9f40*/  UISETP.NE.AND UP0, UPT, UR53, -0x4, UPT ;  /* 0xfffffffc3500788c */ /* 0x000fe2000bf05270 */
[----:B------:R-:W-:Y:S08]  /*9f50*/  IADD3 R0, PT, PT, R36, 0x1, RZ ;  /* 0x0000000124007810 */ /* 0x000ff00007ffe0ff */
[----:B------:R-:W-:Y:S05]  /*9f60*/  BRA.U !UP0, `(.L_x_126) ;  /* 0x0000000108247547 */ /* 0x000fea000b800000 */
[----:B------:R-:W-:Y:S01]  /*9f70*/  ISETP.NE.AND P0, PT, R97, RZ, PT ;  /* 0x000000ff6100720c */ /* 0x000fe20003f05270 */
[----:B------:R-:W-:Y:S01]  /*9f80*/  IMAD.U32 R2, RZ, RZ, UR50 ;  /* 0x00000032ff027e24 */ /* 0x000fe2000f8e00ff */
[----:B------:R-:W-:Y:S04]  /*9f90*/  UIADD3 UR4, UPT, UPT, UR50, 0x1, URZ ;  /* 0x0000000132047890 */ /* 0x000fe8000fffe0ff */
[----:B------:R-:W-:Y:S04]  /*9fa0*/  UISETP.NE.AND UP0, UPT, UR4, 0x4, UPT ;  /* 0x000000040400788c */ /* 0x000fe8000bf05270 */
[----:B------:R-:W-:Y:S03]  /*9fb0*/  USEL UR50, UR4, URZ, UP0 ;  /* 0x000000ff04327287 */ /* 0x000fe60008000000 */
[----:B------:R-:W-:Y:S05]  /*9fc0*/  @P0 LEA R2, R2, UR48, 0x3 ;  /* 0x0000003002020c11 */ /* 0x000fea000f8e18ff */
[----:B------:R-:W-:Y:S05]  /*9fd0*/  @P0 VIADD R3, R2, 0xe0 ;  /* 0x000000e002030836 */ /* 0x000fea0000000000 */
[----:B------:R-:W-:Y:S04]  /*9fe0*/  @P0 PRMT R3, R104, 0x654, R3 ;  /* 0x0000065468030816 */ /* 0x000fe80000000003 */
[----:B------:R2:W-:Y:S03]  /*9ff0*/  @P0 SYNCS.ARRIVE.TRANS64.RED.A1T0 RZ, [R3+URZ], RZ ;  /* 0x000000ff03ff09a7 */ /* 0x0005e600081004ff */
.L_x_126:
[----:B------:R-:W-:Y:S01]  /*a000*/  R2UR UR5, R81 ;  /* 0x00000000510572ca */ /* 0x000fe200000e0000 */
[----:B------:R-:W-:Y:S01]  /*a010*/  UISETP.NE.AND UP0, UPT, UR62, URZ, UPT ;  /* 0x000000ff3e00728c */ /* 0x000fe2000bf05270 */
[----:B------:R-:W-:Y:S01]  /*a020*/  R2UR UR4, R82 ;  /* 0x00000000520472ca */ /* 0x000fe200000e0000 */
[----:B------:R-:W-:Y:S01]  /*a030*/  UIADD3 UR53, UPT, UPT, UR53, 0x4, URZ ;  /* 0x0000000435357890 */ /* 0x000fe2000fffe0ff */
[C---:B------:R-:W-:Y:S01]  /*a040*/  ISETP.NE.AND P0, PT, R0.reuse, 0x2, PT ;  /* 0x000000020000780c */ /* 0x040fe20003f05270 */
[----:B------:R-:W-:Y:S01]  /*a050*/  UMOV UR49, UR63 ;  /* 0x0000003f00317c82 */ /* 0x000fe20008000000 */
[----:B------:R-:W-:Y:S02]  /*a060*/  LOP3.LUT R83, R83, 0x1, RZ, 0x3c, !PT ;  /* 0x0000000153537812 */ /* 0x000fe400078e3cff */
[----:B--2---:R-:W-:Y:S02]  /*a070*/  SEL R3, RZ, 0x1, P0 ;  /* 0x00000001ff037807 */ /* 0x004fe40000000000 */
[----:B------:R-:W-:Y:S02]  /*a080*/  SEL R36, R0, RZ, P0 ;  /* 0x000000ff00247207 */ /* 0x000fe40000000000 */
[----:B------:R-:W-:Y:S01]  /*a090*/  LOP3.LUT R84, R84, R3, RZ, 0x3c, !PT ;  /* 0x0000000354547212 */ /* 0x000fe200078e3cff */
[----:B------:R-:W-:Y:S02]  /*a0a0*/  UIADD3 UR20, UPT, UPT, UR36, UR5, URZ ;  /* 0x0000000524147290 */ /* 0x000fe4000fffe0ff */
[----:B------:R-:W-:Y:S01]  /*a0b0*/  UIADD3 UR24, UPT, UPT, UR37, UR4, URZ ;  /* 0x0000000425187290 */ /* 0x000fe2000fffe0ff */
[----:B------:R-:W-:Y:S11]  /*a0c0*/  BRA.U UP0, `(.L_x_127) ;  /* 0xffffffbd00087547 */ /* 0x000ff6000b83ffff */
[----:B------:R-:W-:-:S13]  /*a0d0*/  R2UR UR4, R93 ;  /* 0x000000005d0472ca */ /* 0x000fda00000e0000 */
[----:B------:R-:W-:-:S09]  /*a0e0*/  UISETP.NE.AND UP0, UPT, UR4, URZ, UPT ;  /* 0x000000ff0400728c */ /* 0x000fd2000bf05270 */
[----:B------:R-:W-:Y:S05]  /*a0f0*/  BRA.U !UP0, `(.L_x_128) ;  /* 0x0000000108487547 */ /* 0x000fea000b800000 */
[----:B------:R-:W2:Y:S02]  /*a100*/  LDCU.64 UR4, c[0x0][0x890] ;  /* 0x00011200ff0477ac */ /* 0x000ea40008000a00 */
[----:B--2---:R-:W-:-:S04]  /*a110*/  UISETP.NE.U32.AND UP0, UPT, UR4, URZ, UPT ;  /* 0x000000ff0400728c */ /* 0x004fc8000bf05070 */
[----:B------:R-:W-:-:S09]  /*a120*/  UISETP.NE.AND.EX UP0, UPT, UR5, URZ, UPT, UP0 ;  /* 0x000000ff0500728c */ /* 0x000fd2000bf05300 */
[----:B------:R-:W-:Y:S05]  /*a130*/  BRA.U UP0, `(.L_x_129) ;  /* 0x00000001000c7547 */ /* 0x000fea000b800000 */
[----:B------:R-:W-:-:S13]  /*a140*/  FSETP.NEU.AND P0, PT, R41, RZ, PT ;  /* 0x000000ff2900720b */ /* 0x000fda0003f0d000 */
[----:B------:R-:W-:Y:S05]  /*a150*/  @!P0 EXIT ;  /* 0x000000000000894d */ /* 0x000fea0003800000 */
[----:B------:R-:W-:Y:S05]  /*a160*/  BRA `(.L_x_128) ;  /* 0x00000000002c7947 */ /* 0x000fea0003800000 */
.L_x_129:
[----:B------:R-:W-:Y:S01]  /*a170*/  ISETP.NE.AND P0, PT, R95, RZ, PT ;  /* 0x000000ff5f00720c */ /* 0x000fe20003f05270 */
[----:B------:R-:W-:-:S12]  /*a180*/  BSSY.RECONVERGENT B0, `(.L_x_128) ;  /* 0x0000009000007945 */ /* 0x000fd80003800200 */
[----:B------:R-:W-:Y:S05]  /*a190*/  @P0 BRA `(.L_x_130) ;  /* 0x0000000000140947 */ /* 0x000fea0003800000 */
[----:B------:R-:W2:Y:S02]  /*a1a0*/  LDCU.64 UR4, c[0x0][0x888] ;  /* 0x00011100ff0477ac */ /* 0x000ea40008000a00 */
[----:B--2---:R-:W-:-:S04]  /*a1b0*/  ISETP.NE.U32.AND P0, PT, RZ, UR4, PT ;  /* 0x00000004ff007c0c */ /* 0x004fc8000bf05070 */
[----:B------:R-:W-:-:S13]  /*a1c0*/  ISETP.NE.AND.EX P0, PT, RZ, UR5, PT, P0 ;  /* 0x00000005ff007c0c */ /* 0x000fda000bf05300 */
[----:B------:R-:W-:Y:S05]  /*a1d0*/  @!P0 EXIT ;  /* 0x000000000000894d */ /* 0x000fea0003800000 */
[----:B------:R-:W-:Y:S05]  /*a1e0*/  BRA `(.L_x_131) ;  /* 0x0000000000087947 */ /* 0x000fea0003800000 */
.L_x_130:
[----:B------:R-:W-:-:S13]  /*a1f0*/  FSETP.NEU.AND P0, PT, R41, RZ, PT ;  /* 0x000000ff2900720b */ /* 0x000fda0003f0d000 */
[----:B------:R-:W-:Y:S05]  /*a200*/  @!P0 EXIT ;  /* 0x000000000000894d */ /* 0x000fea0003800000 */
.L_x_131:
[----:B------:R-:W-:Y:S05]  /*a210*/  BSYNC.RECONVERGENT B0 ;  /* 0x0000000000007941 */ /* 0x000fea0003800200 */
.L_x_128:
[----:B------:R-:W2:Y:S01]  /*a220*/  S2UR UR5, SR_CgaCtaId ;  /* 0x00000000000579c3 */ /* 0x000ea20000008800 */
[----:B------:R-:W-:Y:S01]  /*a230*/  ULEA UR4, UR50, UR48, 0x3 ;  /* 0x0000003032047291 */ /* 0x000fe2000f8e18ff */
[----:B------:R-:W-:-:S04]  /*a240*/  DEPBAR.LE SB0, 0x0 ;  /* 0x000080000000791a */ /* 0x000fc80000000000 */
[----:B------:R-:W-:-:S04]  /*a250*/  UIADD3 UR4, UPT, UPT, UR4, 0xe0, URZ ;  /* 0x000000e004047890 */ /* 0x000fc8000fffe0ff */
[----:B--2---:R-:W-:-:S09]  /*a260*/  UPRMT UR4, UR5, 0x654, UR4 ;  /* 0x0000065405047896 */ /* 0x004fd20008000004 */
[----:B------:R-:W-:Y:S01]  /*a270*/  SYNCS.ARRIVE.TRANS64.RED.A1T0 RZ, [UR4], RZ ;  /* 0x000000ffffff79a7 */ /* 0x000fe20008100404 */
[----:B------:R-:W-:Y:S05]  /*a280*/  EXIT ;  /* 0x000000000000794d */ /* 0x000fea0003800000 */
.L_x_20:
[----:B------:R-:W-:Y:S07]  /*a290*/  MOV R0, UR41 ;  /* 0x0000002900007c02 */ /* 0x000fee0008000f00 */
.L_x_132:
[----:B-1----:R1:W2:Y:S02]  /*a2a0*/  SYNCS.PHASECHK.TRANS64.TRYWAIT P0, [R0+URZ+0x60], R5 ;  /* 0x00006005000075a7 */ /* 0x0022a400080011ff */
[----:B--2---:R-:W-:Y:S05]  /*a2b0*/  @!P0 NANOSLEEP.SYNCS 0x989680 ;  /* 0x009896800000895d */ /* 0x004fea0003900000 */
[----:B------:R-:W2:Y:S02]  /*a2c0*/  @!P0 SYNCS.PHASECHK.TRANS64 P0, [R0+URZ+0x60], R5 ;  /* 0x00006005000085a7 */ /* 0x000ea400080010ff */
[----:B--2---:R-:W-:Y:S05]  /*a2d0*/  @!P0 BRA `(.L_x_132) ;  /* 0xfffffffc00f08947 */ /* 0x004fea000383ffff */
[----:B------:R-:W-:Y:S05]  /*a2e0*/  BRA `(.L_x_19) ;  /* 0xffffff7800487947 */ /* 0x000fea000383ffff */
.L_x_26:
[----:B------:R-:W-:Y:S07]  /*a2f0*/  MOV R0, UR29 ;  /* 0x0000001d00007c02 */ /* 0x000fee0008000f00 */
.L_x_133:
[----:B-1----:R1:W2:Y:S02]  /*a300*/  SYNCS.PHASECHK.TRANS64.TRYWAIT P0, [R0+URZ+0x60], R5 ;  /* 0x00006005000075a7 */ /* 0x0022a400080011ff */
[----:B--2---:R-:W-:Y:S05]  /*a310*/  @!P0 NANOSLEEP.SYNCS 0x989680 ;  /* 0x009896800000895d */ /* 0x004fea0003900000 */
[----:B------:R-:W2:Y:S02]  /*a320*/  @!P0 SYNCS.PHASECHK.TRANS64 P0, [R0+URZ+0x60], R5 ;  /* 0x00006005000085a7 */ /* 0x000ea400080010ff */
[----:B--2---:R-:W-:Y:S05]  /*a330*/  @!P0 BRA `(.L_x_133) ;  /* 0xfffffffc00f08947 */ /* 0x004fea000383ffff */
[----:B------:R-:W-:Y:S05]  /*a340*/  BRA `(.L_x_25) ;  /* 0xffffff7c00947947 */ /* 0x000fea000383ffff */
.L_x_30:
[----:B------:R-:W-:-:S07]  /*a350*/  MOV R0, UR38 ;  /* 0x0000002600007c02 */ /* 0x000fce0008000f00 */
.L_x_134:
[----:B-1----:R1:W2:Y:S02]  /*a360*/  SYNCS.PHASECHK.TRANS64.TRYWAIT P0, [R0+URZ+0x110], R3 ;  /* 0x00011003000075a7 */ /* 0x0022a400080011ff */
[----:B--2---:R-:W-:Y:S05]  /*a370*/  @!P0 NANOSLEEP.SYNCS 0x989680 ;  /* 0x009896800000895d */ /* 0x004fea0003900000 */
[----:B------:R-:W2:Y:S02]  /*a380*/  @!P0 SYNCS.PHASECHK.TRANS64 P0, [R0+URZ+0x110], R3 ;  /* 0x00011003000085a7 */ /* 0x000ea400080010ff */
[----:B--2---:R-:W-:Y:S05]  /*a390*/  @!P0 BRA `(.L_x_134) ;  /* 0xfffffffc00f08947 */ /* 0x004fea000383ffff */
[----:B------:R-:W-:Y:S05]  /*a3a0*/  BRA `(.L_x_135) ;  /* 0xffffff80007c7947 */ /* 0x000fea000383ffff */
.L_x_34:
[----:B------:R-:W-:-:S07]  /*a3b0*/  MOV R0, UR4 ;  /* 0x0000000400007c02 */ /* 0x000fce0008000f00 */
.L_x_136:
[----:B-1----:R1:W2:Y:S02]  /*a3c0*/  SYNCS.PHASECHK.TRANS64.TRYWAIT P0, [R0+URZ], R3 ;  /* 0x00000003000075a7 */ /* 0x0022a400080011ff */
[----:B--2---:R-:W-:Y:S05]  /*a3d0*/  @!P0 NANOSLEEP.SYNCS 0x989680 ;  /* 0x009896800000895d */ /* 0x004fea0003900000 */
[----:B------:R-:W2:Y:S02]  /*a3e0*/  @!P0 SYNCS.PHASECHK.TRANS64 P0, [R0+URZ], R3 ;  /* 0x00000003000085a7 */ /* 0x000ea400080010ff */
[----:B--2---:R-:W-:Y:S05]  /*a3f0*/  @!P0 BRA `(.L_x_136) ;  /* 0xfffffffc00f08947 */ /* 0x004fea000383ffff */
[----:B------:R-:W-:Y:S05]  /*a400*/  BRA `(.L_x_137) ;  /* 0xffffff8800107947 */ /* 0x000fea000383ffff */
.L_x_35:
[----:B------:R-:W-:-:S07]  /*a410*/  MOV R0, UR5 ;  /* 0x0000000500007c02 */ /* 0x000fce0008000f00 */
.L_x_138:
[----:B-1----:R1:W2:Y:S02]  /*a420*/  SYNCS.PHASECHK.TRANS64.TRYWAIT P0, [R0+URZ], R3 ;  /* 0x00000003000075a7 */ /* 0x0022a400080011ff */
[----:B--2---:R-:W-:Y:S05]  /*a430*/  @!P0 NANOSLEEP.SYNCS 0x989680 ;  /* 0x009896800000895d */ /* 0x004fea0003900000 */
[----:B------:R-:W2:Y:S02]  /*a440*/  @!P0 SYNCS.PHASECHK.TRANS64 P0, [R0+URZ], R3 ;  /* 0x00000003000085a7 */ /* 0x000ea400080010ff */
[----:B--2---:R-:W-:Y:S05]  /*a450*/  @!P0 BRA `(.L_x_138) ;  /* 0xfffffffc00f08947 */ /* 0x004fea000383ffff */
[----:B------:R-:W-:Y:S05]  /*a460*/  BRA `(.L_x_139) ;  /* 0xffffff8800207947 */ /* 0x000fea000383ffff */
.L_x_36:
[----:B------:R-:W-:-:S07]  /*a470*/  MOV R0, UR5 ;  /* 0x0000000500007c02 */ /* 0x000fce0008000f00 */
.L_x_140:
[----:B-1----:R1:W2:Y:S02]  /*a480*/  SYNCS.PHASECHK.TRANS64.TRYWAIT P0, [R0+URZ], R3 ;  /* 0x00000003000075a7 */ /* 0x0022a400080011ff */
[----:B--2---:R-:W-:Y:S05]  /*a490*/  @!P0 NANOSLEEP.SYNCS 0x989680 ;  /* 0x009896800000895d */ /* 0x004fea0003900000 */
[----:B------:R-:W2:Y:S02]  /*a4a0*/  @!P0 SYNCS.PHASECHK.TRANS64 P0, [R0+URZ], R3 ;  /* 0x00000003000085a7 */ /* 0x000ea400080010ff */
[----:B--2---:R-:W-:Y:S05]  /*a4b0*/  @!P0 BRA `(.L_x_140) ;  /* 0xfffffffc00f08947 */ /* 0x004fea000383ffff */
[----:B------:R-:W-:Y:S05]  /*a4c0*/  BRA `(.L_x_141) ;  /* 0xffffff8800307947 */ /* 0x000fea000383ffff */
.L_x_37:
[----:B------:R-:W-:-:S07]  /*a4d0*/  MOV R0, UR5 ;  /* 0x0000000500007c02 */ /* 0x000fce0008000f00 */
.L_x_142:
[----:B-1----:R1:W2:Y:S02]  /*a4e0*/  SYNCS.PHASECHK.TRANS64.TRYWAIT P0, [R0+URZ], R3 ;  /* 0x00000003000075a7 */ /* 0x0022a400080011ff */
[----:B--2---:R-:W-:Y:S05]  /*a4f0*/  @!P0 NANOSLEEP.SYNCS 0x989680 ;  /* 0x009896800000895d */ /* 0x004fea0003900000 */
[----:B------:R-:W2:Y:S02]  /*a500*/  @!P0 SYNCS.PHASECHK.TRANS64 P0, [R0+URZ], R3 ;  /* 0x00000003000085a7 */ /* 0x000ea400080010ff */
[----:B--2---:R-:W-:Y:S05]  /*a510*/  @!P0 BRA `(.L_x_142) ;  /* 0xfffffffc00f08947 */ /* 0x004fea000383ffff */
[----:B------:R-:W-:Y:S05]  /*a520*/  BRA `(.L_x_143) ;  /* 0xffffff8800407947 */ /* 0x000fea000383ffff */
.L_x_38:
[----:B------:R-:W-:-:S07]  /*a530*/  MOV R0, UR5 ;  /* 0x0000000500007c02 */ /* 0x000fce0008000f00 */
.L_x_144:
[----:B-1----:R1:W2:Y:S02]  /*a540*/  SYNCS.PHASECHK.TRANS64.TRYWAIT P0, [R0+URZ], R3 ;  /* 0x00000003000075a7 */ /* 0x0022a400080011ff */
[----:B--2---:R-:W-:Y:S05]  /*a550*/  @!P0 NANOSLEEP.SYNCS 0x989680 ;  /* 0x009896800000895d */ /* 0x004fea0003900000 */
[----:B------:R-:W2:Y:S02]  /*a560*/  @!P0 SYNCS.PHASECHK.TRANS64 P0, [R0+URZ], R3 ;  /* 0x00000003000085a7 */ /* 0x000ea400080010ff */
[----:B--2---:R-:W-:Y:S05]  /*a570*/  @!P0 BRA `(.L_x_144) ;  /* 0xfffffffc00f08947 */ /* 0x004fea000383ffff */
[----:B------:R-:W-:Y:S05]  /*a580*/  BRA `(.L_x_145) ;  /* 0xffffff8800507947 */ /* 0x000fea000383ffff */
.L_x_39:
[----:B------:R-:W-:-:S07]  /*a590*/  MOV R0, UR5 ;  /* 0x0000000500007c02 */ /* 0x000fce0008000f00 */
.L_x_146:
[----:B-1----:R1:W2:Y:S02]  /*a5a0*/  SYNCS.PHASECHK.TRANS64.TRYWAIT P0, [R0+URZ], R3 ;  /* 0x00000003000075a7 */ /* 0x0022a400080011ff */
[----:B--2---:R-:W-:Y:S05]  /*a5b0*/  @!P0 NANOSLEEP.SYNCS 0x989680 ;  /* 0x009896800000895d */ /* 0x004fea0003900000 */
[----:B------:R-:W2:Y:S02]  /*a5c0*/  @!P0 SYNCS.PHASECHK.TRANS64 P0, [R0+URZ], R3 ;  /* 0x00000003000085a7 */ /* 0x000ea400080010ff */
[----:B--2---:R-:W-:Y:S05]  /*a5d0*/  @!P0 BRA `(.L_x_146) ;  /* 0xfffffffc00f08947 */ /* 0x004fea000383ffff */
[----:B------:R-:W-:Y:S05]  /*a5e0*/  BRA `(.L_x_147) ;  /* 0xffffff8800607947 */ /* 0x000fea000383ffff */
.L_x_40:
[----:B------:R-:W-:-:S07]  /*a5f0*/  MOV R0, UR5 ;  /* 0x0000000500007c02 */ /* 0x000fce0008000f00 */
.L_x_148:
[----:B-1----:R1:W2:Y:S02]  /*a600*/  SYNCS.PHASECHK.TRANS64.TRYWAIT P0, [R0+URZ], R3 ;  /* 0x00000003000075a7 */ /* 0x0022a400080011ff */
[----:B--2---:R-:W-:Y:S05]  /*a610*/  @!P0 NANOSLEEP.SYNCS 0x989680 ;  /* 0x009896800000895d */ /* 0x004fea0003900000 */
[----:B------:R-:W2:Y:S02]  /*a620*/  @!P0 SYNCS.PHASECHK.TRANS64 P0, [R0+URZ], R3 ;  /* 0x00000003000085a7 */ /* 0x000ea400080010ff */
[----:B--2---:R-:W-:Y:S05]  /*a630*/  @!P0 BRA `(.L_x_148) ;  /* 0xfffffffc00f08947 */ /* 0x004fea000383ffff */
[----:B------:R-:W-:Y:S05]  /*a640*/  BRA `(.L_x_149) ;  /* 0xffffff8800707947 */ /* 0x000fea000383ffff */
.L_x_41:
[----:B------:R-:W-:-:S07]  /*a650*/  MOV R0, UR5 ;  /* 0x0000000500007c02 */ /* 0x000fce0008000f00 */
.L_x_150:
[----:B-1----:R1:W2:Y:S02]  /*a660*/  SYNCS.PHASECHK.TRANS64.TRYWAIT P0, [R0+URZ], R3 ;  /* 0x00000003000075a7 */ /* 0x0022a400080011ff */
[----:B--2---:R-:W-:Y:S05]  /*a670*/  @!P0 NANOSLEEP.SYNCS 0x989680 ;  /* 0x009896800000895d */ /* 0x004fea0003900000 */
[----:B------:R-:W2:Y:S02]  /*a680*/  @!P0 SYNCS.PHASECHK.TRANS64 P0, [R0+URZ], R3 ;  /* 0x00000003000085a7 */ /* 0x000ea400080010ff */
[----:B--2---:R-:W-:Y:S05]  /*a690*/  @!P0 BRA `(.L_x_150) ;  /* 0xfffffffc00f08947 */ /* 0x004fea000383ffff */
[----:B------:R-:W-:Y:S05]  /*a6a0*/  BRA `(.L_x_151) ;  /* 0xffffff8800807947 */ /* 0x000fea000383ffff */
.L_x_42:
[----:B------:R-:W-:-:S07]  /*a6b0*/  MOV R0, UR5 ;  /* 0x0000000500007c02 */ /* 0x000fce0008000f00 */
.L_x_152:
[----:B-1----:R1:W2:Y:S02]  /*a6c0*/  SYNCS.PHASECHK.TRANS64.TRYWAIT P0, [R0+URZ], R3 ;  /* 0x00000003000075a7 */ /* 0x0022a400080011ff */
[----:B--2---:R-:W-:Y:S05]  /*a6d0*/  @!P0 NANOSLEEP.SYNCS 0x989680 ;  /* 0x009896800000895d */ /* 0x004fea0003900000 */
[----:B------:R-:W2:Y:S02]  /*a6e0*/  @!P0 SYNCS.PHASECHK.TRANS64 P0, [R0+URZ], R3 ;  /* 0x00000003000085a7 */ /* 0x000ea400080010ff */
[----:B--2---:R-:W-:Y:S05]  /*a6f0*/  @!P0 BRA `(.L_x_152) ;  /* 0xfffffffc00f08947 */ /* 0x004fea000383ffff */
[----:B------:R-:W-:Y:S05]  /*a700*/  BRA `(.L_x_153) ;  /* 0xffffff8800907947 */ /* 0x000fea000383ffff */
.L_x_43:
[----:B------:R-:W-:-:S07]  /*a710*/  MOV R0, UR5 ;  /* 0x0000000500007c02 */ /* 0x000fce0008000f00 */
.L_x_154:
[----:B-1----:R1:W2:Y:S02]  /*a720*/  SYNCS.PHASECHK.TRANS64.TRYWAIT P0, [R0+URZ], R3 ;  /* 0x00000003000075a7 */ /* 0x0022a400080011ff */
[----:B--2---:R-:W-:Y:S05]  /*a730*/  @!P0 NANOSLEEP.SYNCS 0x989680 ;  /* 0x009896800000895d */ /* 0x004fea0003900000 */
[----:B------:R-:W2:Y:S02]  /*a740*/  @!P0 SYNCS.PHASECHK.TRANS64 P0, [R0+URZ], R3 ;  /* 0x00000003000085a7 */ /* 0x000ea400080010ff */
[----:B--2---:R-:W-:Y:S05]  /*a750*/  @!P0 BRA `(.L_x_154) ;  /* 0xfffffffc00f08947 */ /* 0x004fea000383ffff */
[----:B------:R-:W-:Y:S05]  /*a760*/  BRA `(.L_x_155) ;  /* 0xffffff8800a07947 */ /* 0x000fea000383ffff */
.L_x_44:
[----:B------:R-:W-:-:S07]  /*a770*/  MOV R0, UR5 ;  /* 0x0000000500007c02 */ /* 0x000fce0008000f00 */
.L_x_156:
[----:B-1----:R1:W2:Y:S02]  /*a780*/  SYNCS.PHASECHK.TRANS64.TRYWAIT P0, [R0+URZ], R3 ;  /* 0x00000003000075a7 */ /* 0x0022a400080011ff */
[----:B--2---:R-:W-:Y:S05]  /*a790*/  @!P0 NANOSLEEP.SYNCS 0x989680 ;  /* 0x009896800000895d */ /* 0x004fea0003900000 */
[----:B------:R-:W2:Y:S02]  /*a7a0*/  @!P0 SYNCS.PHASECHK.TRANS64 P0, [R0+URZ], R3 ;  /* 0x00000003000085a7 */ /* 0x000ea400080010ff */
[----:B--2---:R-:W-:Y:S05]  /*a7b0*/  @!P0 BRA `(.L_x_156) ;  /* 0xfffffffc00f08947 */ /* 0x004fea000383ffff */
[----:B------:R-:W-:Y:S05]  /*a7c0*/  BRA `(.L_x_157) ;  /* 0xffffff8800b07947 */ /* 0x000fea000383ffff */
.L_x_47:
[----:B------:R-:W-:-:S07]  /*a7d0*/  MOV R4, UR4 ;  /* 0x0000000400047c02 */ /* 0x000fce0008000f00 */
.L_x_158:
[----:B--2---:R2:W3:Y:S02]  /*a7e0*/  SYNCS.PHASECHK.TRANS64.TRYWAIT P1, [R4+URZ+0x118], R7 ;  /* 0x00011807040075a7 */ /* 0x0044e400080211ff */
[----:B---3--:R-:W-:Y:S05]  /*a7f0*/  @!P1 NANOSLEEP.SYNCS 0x989680 ;  /* 0x009896800000995d */ /* 0x008fea0003900000 */
[----:B------:R-:W3:Y:S02]  /*a800*/  @!P1 SYNCS.PHASECHK.TRANS64 P1, [R4+URZ+0x118], R7 ;  /* 0x00011807040095a7 */ /* 0x000ee400080210ff */
[----:B---3--:R-:W-:Y:S05]  /*a810*/  @!P1 BRA `(.L_x_158) ;  /* 0xfffffffc00f09947 */ /* 0x008fea000383ffff */
[----:B------:R-:W-:Y:S05]  /*a820*/  BRA `(.L_x_159) ;  /* 0xffffff8c00207947 */ /* 0x000fea000383ffff */
.L_x_48:
[----:B--2---:R-:W-:-:S07]  /*a830*/  MOV R4, UR4 ;  /* 0x0000000400047c02 */ /* 0x004fce0008000f00 */
.L_x_160:
[----:B--2---:R2:W3:Y:S02]  /*a840*/  SYNCS.PHASECHK.TRANS64.TRYWAIT P1, [R4+URZ+0x110], R5 ;  /* 0x00011005040075a7 */ /* 0x0044e400080211ff */
[----:B---3--:R-:W-:Y:S05]  /*a850*/  @!P1 NANOSLEEP.SYNCS 0x989680 ;  /* 0x009896800000995d */ /* 0x008fea0003900000 */
[----:B------:R-:W3:Y:S02]  /*a860*/  @!P1 SYNCS.PHASECHK.TRANS64 P1, [R4+URZ+0x110], R5 ;  /* 0x00011005040095a7 */ /* 0x000ee400080210ff */
[----:B---3--:R-:W-:Y:S05]  /*a870*/  @!P1 BRA `(.L_x_160) ;  /* 0xfffffffc00f09947 */ /* 0x008fea000383ffff */
[----:B------:R-:W-:Y:S05]  /*a880*/  BRA `(.L_x_161) ;  /* 0xffffff8c00287947 */ /* 0x000fea000383ffff */
.L_x_56:
[----:B------:R-:W-:-:S07]  /*a890*/  MOV R0, UR19 ;  /* 0x0000001300007c02 */ /* 0x000fce0008000f00 */
.L_x_162:
[----:B-1----:R1:W2:Y:S02]  /*a8a0*/  SYNCS.PHASECHK.TRANS64.TRYWAIT P0, [R0+URZ+0x110], R5 ;  /* 0x00011005000075a7 */ /* 0x0022a400080011ff */
[----:B--2---:R-:W-:Y:S05]  /*a8b0*/  @!P0 NANOSLEEP.SYNCS 0x989680 ;  /* 0x009896800000895d */ /* 0x004fea0003900000 */
[----:B------:R-:W2:Y:S02]  /*a8c0*/  @!P0 SYNCS.PHASECHK.TRANS64 P0, [R0+URZ+0x110], R5 ;  /* 0x00011005000085a7 */ /* 0x000ea400080010ff */
[----:B--2---:R-:W-:Y:S05]  /*a8d0*/  @!P0 BRA `(.L_x_162) ;  /* 0xfffffffc00f08947 */ /* 0x004fea000383ffff */
[----:B------:R-:W-:Y:S05]  /*a8e0*/  BRA `(.L_x_163) ;  /* 0xffffff9000a07947 */ /* 0x000fea000383ffff */
.L_x_57:
[----:B------:R-:W-:-:S07]  /*a8f0*/  MOV R5, UR23 ;  /* 0x0000001700057c02 */ /* 0x000fce0008000f00 */
.L_x_164:
[----:B-1----:R1:W2:Y:S02]  /*a900*/  SYNCS.PHASECHK.TRANS64.TRYWAIT P0, [R5+URZ+0x130], R0 ;  /* 0x00013000050075a7 */ /* 0x0022a400080011ff */
[----:B--2---:R-:W-:Y:S05]  /*a910*/  @!P0 NANOSLEEP.SYNCS 0x989680 ;  /* 0x009896800000895d */ /* 0x004fea0003900000 */
[----:B------:R-:W2:Y:S02]  /*a920*/  @!P0 SYNCS.PHASECHK.TRANS64 P0, [R5+URZ+0x130], R0 ;  /* 0x00013000050085a7 */ /* 0x000ea400080010ff */
[----:B--2---:R-:W-:Y:S05]  /*a930*/  @!P0 BRA `(.L_x_164) ;  /* 0xfffffffc00f08947 */ /* 0x004fea000383ffff */
[----:B------:R-:W-:Y:S05]  /*a940*/  BRA `(.L_x_165) ;  /* 0xffffff9000bc7947 */ /* 0x000fea000383ffff */
.L_x_60:
[----:B-1----:R-:W-:Y:S07]  /*a950*/  MOV R0, UR15 ;  /* 0x0000000f00007c02 */ /* 0x002fee0008000f00 */
.L_x_166:
[----:B-1----:R1:W2:Y:S02]  /*a960*/  SYNCS.PHASECHK.TRANS64.TRYWAIT P0, [R0+URZ], R5 ;  /* 0x00000005000075a7 */ /* 0x0022a400080011ff */
[----:B--2---:R-:W-:Y:S05]  /*a970*/  @!P0 NANOSLEEP.SYNCS 0x989680 ;  /* 0x009896800000895d */ /* 0x004fea0003900000 */
[----:B------:R-:W2:Y:S02]  /*a980*/  @!P0 SYNCS.PHASECHK.TRANS64 P0, [R0+URZ], R5 ;  /* 0x00000005000085a7 */ /* 0x000ea400080010ff */
[----:B--2---:R-:W-:Y:S05]  /*a990*/  @!P0 BRA `(.L_x_166) ;  /* 0xfffffffc00f08947 */ /* 0x004fea000383ffff */
[----:B------:R-:W-:Y:S05]  /*a9a0*/  BRA `(.L_x_59) ;  /* 0xffffff9000ec7947 */ /* 0x000fea000383ffff */
.L_x_63:
[----:B------:R-:W-:-:S07]  /*a9b0*/  MOV R0, UR4 ;  /* 0x0000000400007c02 */ /* 0x000fce0008000f00 */
.L_x_167:
[----:B-1----:R1:W3:Y:S02]  /*a9c0*/  SYNCS.PHASECHK.TRANS64.TRYWAIT P0, [R0+URZ], R3 ;  /* 0x00000003000075a7 */ /* 0x0022e400080011ff */
[----:B---3--:R-:W-:Y:S05]  /*a9d0*/  @!P0 NANOSLEEP.SYNCS 0x989680 ;  /* 0x009896800000895d */ /* 0x008fea0003900000 */
[----:B------:R-:W3:Y:S02]  /*a9e0*/  @!P0 SYNCS.PHASECHK.TRANS64 P0, [R0+URZ], R3 ;  /* 0x00000003000085a7 */ /* 0x000ee400080010ff */
[----:B---3--:R-:W-:Y:S05]  /*a9f0*/  @!P0 BRA `(.L_x_167) ;  /* 0xfffffffc00f08947 */ /* 0x008fea000383ffff */
[----:B------:R-:W-:Y:S05]  /*aa00*/  BRA `(.L_x_168) ;  /* 0xffffff9400ac7947 */ /* 0x000fea000383ffff */
.L_x_64:
[----:B------:R-:W-:-:S07]  /*aa10*/  MOV R0, UR4 ;  /* 0x0000000400007c02 */ /* 0x000fce0008000f00 */
.L_x_169:
[----:B-1----:R1:W2:Y:S02]  /*aa20*/  SYNCS.PHASECHK.TRANS64.TRYWAIT P0, [R0+URZ], R3 ;  /* 0x00000003000075a7 */ /* 0x0022a400080011ff */
[----:B--2---:R-:W-:Y:S05]  /*aa30*/  @!P0 NANOSLEEP.SYNCS 0x989680 ;  /* 0x009896800000895d */ /* 0x004fea0003900000 */
[----:B------:R-:W2:Y:S02]  /*aa40*/  @!P0 SYNCS.PHASECHK.TRANS64 P0, [R0+URZ], R3 ;  /* 0x00000003000085a7 */ /* 0x000ea400080010ff */
[----:B--2---:R-:W-:Y:S05]  /*aa50*/  @!P0 BRA `(.L_x_169) ;  /* 0xfffffffc00f08947 */ /* 0x004fea000383ffff */
[----:B------:R-:W-:Y:S05]  /*aa60*/  BRA `(.L_x_170) ;  /* 0xffffff9400b87947 */ /* 0x000fea000383ffff */
.L_x_69:
[----:B------:R-:W-:Y:S07]  /*aa70*/  MOV R0, UR31 ;  /* 0x0000001f00007c02 */ /* 0x000fee0008000f00 */
.L_x_171:
[----:B-1----:R1:W2:Y:S02]  /*aa80*/  SYNCS.PHASECHK.TRANS64.TRYWAIT P0, [R0+URZ+0x110], R3 ;  /* 0x00011003000075a7 */ /* 0x0022a400080011ff */
[----:B--2---:R-:W-:Y:S05]  /*aa90*/  @!P0 NANOSLEEP.SYNCS 0x989680 ;  /* 0x009896800000895d */ /* 0x004fea0003900000 */
[----:B------:R-:W2:Y:S02]  /*aaa0*/  @!P0 SYNCS.PHASECHK.TRANS64 P0, [R0+URZ+0x110], R3 ;  /* 0x00011003000085a7 */ /* 0x000ea400080010ff */
[----:B--2---:R-:W-:Y:S05]  /*aab0*/  @!P0 BRA `(.L_x_171) ;  /* 0xfffffffc00f08947 */ /* 0x004fea000383ffff */
[----:B------:R-:W-:Y:S05]  /*aac0*/  BRA `(.L_x_172) ;  /* 0xffffff9c00607947 */ /* 0x000fea000383ffff */
.L_x_72:
[----:B------:R-:W-:Y:S07]  /*aad0*/  MOV R3, UR31 ;  /* 0x0000001f00037c02 */ /* 0x000fee0008000f00 */
.L_x_173:
[----:B-1----:R1:W2:Y:S02]  /*aae0*/  SYNCS.PHASECHK.TRANS64.TRYWAIT P1, [R3+URZ+0x108], R12 ;  /* 0x0001080c030075a7 */ /* 0x0022a400080211ff */
[----:B--2---:R-:W-:Y:S05]  /*aaf0*/  @!P1 NANOSLEEP.SYNCS 0x989680 ;  /* 0x009896800000995d */ /* 0x004fea0003900000 */
[----:B------:R-:W2:Y:S02]  /*ab00*/  @!P1 SYNCS.PHASECHK.TRANS64 P1, [R3+URZ+0x108], R12 ;  /* 0x0001080c030095a7 */ /* 0x000ea400080210ff */
[----:B--2---:R-:W-:Y:S05]  /*ab10*/  @!P1 BRA `(.L_x_173) ;  /* 0xfffffffc00f09947 */ /* 0x004fea000383ffff */
[----:B------:R-:W-:Y:S05]  /*ab20*/  BRA `(.L_x_71) ;  /* 0xffffffa000b87947 */ /* 0x000fea000383ffff */
.L_x_75:
[----:B------:R-:W-:Y:S07]  /*ab30*/  MOV R0, UR31 ;  /* 0x0000001f00007c02 */ /* 0x000fee0008000f00 */
.L_x_174:
[----:B-1----:R1:W2:Y:S02]  /*ab40*/  SYNCS.PHASECHK.TRANS64.TRYWAIT P1, [R0+URZ+0xe0], R9 ;  /* 0x0000e009000075a7 */ /* 0x0022a400080211ff */
[----:B--2---:R-:W-:Y:S05]  /*ab50*/  @!P1 NANOSLEEP.SYNCS 0x989680 ;  /* 0x009896800000995d */ /* 0x004fea0003900000 */
[----:B------:R-:W2:Y:S02]  /*ab60*/  @!P1 SYNCS.PHASECHK.TRANS64 P1, [R0+URZ+0xe0], R9 ;  /* 0x0000e009000095a7 */ /* 0x000ea400080210ff */
[----:B--2---:R-:W-:Y:S05]  /*ab70*/  @!P1 BRA `(.L_x_174) ;  /* 0xfffffffc00f09947 */ /* 0x004fea000383ffff */
[----:B------:R-:W-:Y:S05]  /*ab80*/  BRA `(.L_x_175) ;  /* 0xffffffa400d87947 */ /* 0x000fea000383ffff */
.L_x_76:
[----:B------:R-:W-:Y:S07]  /*ab90*/  MOV R0, UR31 ;  /* 0x0000001f00007c02 */ /* 0x000fee0008000f00 */
.L_x_176:
[----:B-1----:R1:W2:Y:S02]  /*aba0*/  SYNCS.PHASECHK.TRANS64.TRYWAIT P1, [R0+URZ+0xe8], R9 ;  /* 0x0000e809000075a7 */ /* 0x0022a400080211ff */
[----:B--2---:R-:W-:Y:S05]  /*abb0*/  @!P1 NANOSLEEP.SYNCS 0x989680 ;  /* 0x009896800000995d */ /* 0x004fea0003900000 */
[----:B------:R-:W2:Y:S02]  /*abc0*/  @!P1 SYNCS.PHASECHK.TRANS64 P1, [R0+URZ+0xe8], R9 ;  /* 0x0000e809000095a7 */ /* 0x000ea400080210ff */
[----:B--2---:R-:W-:Y:S05]  /*abd0*/  @!P1 BRA `(.L_x_176) ;  /* 0xfffffffc00f09947 */ /* 0x004fea000383ffff */
[----:B------:R-:W-:Y:S05]  /*abe0*/  BRA `(.L_x_177) ;  /* 0xffffffa800107947 */ /* 0x000fea000383ffff */
.L_x_77:
[----:B------:R-:W-:Y:S07]  /*abf0*/  MOV R0, UR31 ;  /* 0x0000001f00007c02 */ /* 0x000fee0008000f00 */
.L_x_178:
[----:B-1----:R1:W2:Y:S02]  /*ac00*/  SYNCS.PHASECHK.TRANS64.TRYWAIT P1, [R0+URZ+0xf0], R9 ;  /* 0x0000f009000075a7 */ /* 0x0022a400080211ff */
[----:B--2---:R-:W-:Y:S05]  /*ac10*/  @!P1 NANOSLEEP.SYNCS 0x989680 ;  /* 0x009896800000995d */ /* 0x004fea0003900000 */
[----:B------:R-:W2:Y:S02]  /*ac20*/  @!P1 SYNCS.PHASECHK.TRANS64 P1, [R0+URZ+0xf0], R9 ;  /* 0x0000f009000095a7 */ /* 0x000ea400080210ff */
[----:B--2---:R-:W-:Y:S05]  /*ac30*/  @!P1 BRA `(.L_x_178) ;  /* 0xfffffffc00f09947 */ /* 0x004fea000383ffff */
[----:B------:R-:W-:Y:S05]  /*ac40*/  BRA `(.L_x_179) ;  /* 0xffffffa800587947 */ /* 0x000fea000383ffff */
.L_x_78:
[----:B------:R-:W-:Y:S07]  /*ac50*/  MOV R0, UR31 ;  /* 0x0000001f00007c02 */ /* 0x000fee0008000f00 */
.L_x_180:
[----:B-1----:R1:W2:Y:S02]  /*ac60*/  SYNCS.PHASECHK.TRANS64.TRYWAIT P0, [R0+URZ+0xf8], R9 ;  /* 0x0000f809000075a7 */ /* 0x0022a400080011ff */
[----:B--2---:R-:W-:Y:S05]  /*ac70*/  @!P0 NANOSLEEP.SYNCS 0x989680 ;  /* 0x009896800000895d */ /* 0x004fea0003900000 */
[----:B------:R-:W2:Y:S02]  /*ac80*/  @!P0 SYNCS.PHASECHK.TRANS64 P0, [R0+URZ+0xf8], R9 ;  /* 0x0000f809000085a7 */ /* 0x000ea400080010ff */
[----:B--2---:R-:W-:Y:S05]  /*ac90*/  @!P0 BRA `(.L_x_180) ;  /* 0xfffffffc00f08947 */ /* 0x004fea000383ffff */
[----:B------:R-:W-:Y:S05]  /*aca0*/  BRA `(.L_x_181) ;  /* 0xffffffa800a87947 */ /* 0x000fea000383ffff */
.L_x_80:
[----:B------:R-:W-:-:S07]  /*acb0*/  MOV R0, UR31 ;  /* 0x0000001f00007c02 */ /* 0x000fce0008000f00 */
.L_x_182:
[----:B--2---:R2:W3:Y:S02]  /*acc0*/  SYNCS.PHASECHK.TRANS64.TRYWAIT P0, [R0+URZ+0xe0], R3 ;  /* 0x0000e003000075a7 */ /* 0x0044e400080011ff */
[----:B---3--:R-:W-:Y:S05]  /*acd0*/  @!P0 NANOSLEEP.SYNCS 0x989680 ;  /* 0x009896800000895d */ /* 0x008fea0003900000 */
[----:B------:R-:W3:Y:S02]  /*ace0*/  @!P0 SYNCS.PHASECHK.TRANS64 P0, [R0+URZ+0xe0], R3 ;  /* 0x0000e003000085a7 */ /* 0x000ee400080010ff */
[----:B---3--:R-:W-:Y:S05]  /*acf0*/  @!P0 BRA `(.L_x_182) ;  /* 0xfffffffc00f08947 */ /* 0x008fea000383ffff */
[----:B------:R-:W-:Y:S05]  /*ad00*/  BRA `(.L_x_183) ;  /* 0xffffffac000c7947 */ /* 0x000fea000383ffff */
.L_x_81:
[----:B--2---:R-:W-:-:S07]  /*ad10*/  MOV R0, UR31 ;  /* 0x0000001f00007c02 */ /* 0x004fce0008000f00 */
.L_x_184:
[----:B--2---:R2:W3:Y:S02]  /*ad20*/  SYNCS.PHASECHK.TRANS64.TRYWAIT P0, [R0+URZ+0xe8], R3 ;  /* 0x0000e803000075a7 */ /* 0x0044e400080011ff */
[----:B---3--:R-:W-:Y:S05]  /*ad30*/  @!P0 NANOSLEEP.SYNCS 0x989680 ;  /* 0x009896800000895d */ /* 0x008fea0003900000 */
[----:B------:R-:W3:Y:S02]  /*ad40*/  @!P0 SYNCS.PHASECHK.TRANS64 P0, [R0+URZ+0xe8], R3 ;  /* 0x0000e803000085a7 */ /* 0x000ee400080010ff */
[----:B---3--:R-:W-:Y:S05]  /*ad50*/  @!P0 BRA `(.L_x_184) ;  /* 0xfffffffc00f08947 */ /* 0x008fea000383ffff */
[----:B------:R-:W-:Y:S05]  /*ad60*/  BRA `(.L_x_185) ;  /* 0xffffffa800fc7947 */ /* 0x000fea000383ffff */
.L_x_82:
[----:B--2---:R-:W-:-:S07]  /*ad70*/  MOV R0, UR31 ;  /* 0x0000001f00007c02 */ /* 0x004fce0008000f00 */
.L_x_186:
[----:B--2---:R2:W3:Y:S02]  /*ad80*/  SYNCS.PHASECHK.TRANS64.TRYWAIT P0, [R0+URZ+0xf0], R3 ;  /* 0x0000f003000075a7 */ /* 0x0044e400080011ff */
[----:B---3--:R-:W-:Y:S05]  /*ad90*/  @!P0 NANOSLEEP.SYNCS 0x989680 ;  /* 0x009896800000895d */ /* 0x008fea0003900000 */
[----:B------:R-:W3:Y:S02]  /*ada0*/  @!P0 SYNCS.PHASECHK.TRANS64 P0, [R0+URZ+0xf0], R3 ;  /* 0x0000f003000085a7 */ /* 0x000ee400080010ff */
[----:B---3--:R-:W-:Y:S05]  /*adb0*/  @!P0 BRA `(.L_x_186) ;  /* 0xfffffffc00f08947 */ /* 0x008fea000383ffff */
[----:B------:R-:W-:Y:S05]  /*adc0*/  BRA `(.L_x_187) ;  /* 0xffffffa800ec7947 */ /* 0x000fea000383ffff */
.L_x_84:
[----:B------:R-:W-:Y:S07]  /*add0*/  MOV R0, UR48 ;  /* 0x0000003000007c02 */ /* 0x000fee0008000f00 */
.L_x_188:
[----:B-1----:R1:W2:Y:S02]  /*ade0*/  SYNCS.PHASECHK.TRANS64.TRYWAIT P0, [R0+URZ+0x110], R3 ;  /* 0x00011003000075a7 */ /* 0x0022a400080011ff */
[----:B--2---:R-:W-:Y:S05]  /*adf0*/  @!P0 NANOSLEEP.SYNCS 0x989680 ;  /* 0x009896800000895d */ /* 0x004fea0003900000 */
[----:B------:R-:W2:Y:S02]  /*ae00*/  @!P0 SYNCS.PHASECHK.TRANS64 P0, [R0+URZ+0x110], R3 ;  /* 0x00011003000085a7 */ /* 0x000ea400080010ff */
[----:B--2---:R-:W-:Y:S05]  /*ae10*/  @!P0 BRA `(.L_x_188) ;  /* 0xfffffffc00f08947 */ /* 0x004fea000383ffff */
[----:B------:R-:W-:Y:S05]  /*ae20*/  BRA `(.L_x_189) ;  /* 0xffffffac00bc7947 */ /* 0x000fea000383ffff */
.L_x_95:
[----:B-1----:R-:W-:Y:S04]  /*ae30*/  MOV R2, UR48 ;  /* 0x0000003000027c02 */ /* 0x002fe80008000f00 */
[----:B------:R1:W3:Y:S03]  /*ae40*/  SYNCS.PHASECHK.TRANS64.TRYWAIT P1, [R2+URZ+0xc0], R3 ;  /* 0x0000c003020075a7 */ /* 0x0002e600080211ff */
[----:B---3--:R-:W-:Y:S05]  /*ae50*/  @!P1 NANOSLEEP.SYNCS 0x989680 ;  /* 0x009896800000995d */ /* 0x008fea0003900000 */
[----:B------:R-:W3:Y:S02]  /*ae60*/  @!P1 SYNCS.PHASECHK.TRANS64 P1, [R2+URZ+0xc0], R3 ;  /* 0x0000c003020095a7 */ /* 0x000ee400080210ff */
[----:B---3--:R-:W-:Y:S05]  /*ae70*/  @!P1 BRA `(.L_x_95) ;  /* 0xfffffffc00ec9947 */ /* 0x008fea000383ffff */
[----:B------:R-:W-:Y:S05]  /*ae80*/  BRA `(.L_x_94) ;  /* 0xffffffc0002c7947 */ /* 0x000fea000383ffff */
.L_x_97:
[----:B-1----:R1:W4:Y:S02]  /*ae90*/  SYNCS.PHASECHK.TRANS64.TRYWAIT P0, [R99+URZ+0x120], R0 ;  /* 0x00012000630075a7 */ /* 0x00232400080011ff */
[----:B----4-:R-:W-:Y:S05]  /*aea0*/  @!P0 NANOSLEEP.SYNCS 0x989680 ;  /* 0x009896800000895d */ /* 0x010fea0003900000 */
[----:B------:R-:W4:Y:S02]  /*aeb0*/  @!P0 SYNCS.PHASECHK.TRANS64 P0, [R99+URZ+0x120], R0 ;  /* 0x00012000630085a7 */ /* 0x000f2400080010ff */
[----:B----4-:R-:W-:Y:S05]  /*aec0*/  @!P0 BRA `(.L_x_97) ;  /* 0xfffffffc00f08947 */ /* 0x010fea000383ffff */
[----:B------:R-:W-:Y:S05]  /*aed0*/  BRA `(.L_x_96) ;  /* 0xffffffc000547947 */ /* 0x000fea000383ffff */
.L_x_106:
[----:B--2---:R2:W4:Y:S02]  /*aee0*/  SYNCS.PHASECHK.TRANS64.TRYWAIT P0, [R3+URZ+0xc0], R0 ;  /* 0x0000c000030075a7 */ /* 0x00452400080011ff */
[----:B----4-:R-:W-:Y:S05]  /*aef0*/  @!P0 NANOSLEEP.SYNCS 0x989680 ;  /* 0x009896800000895d */ /* 0x010fea0003900000 */
[----:B------:R-:W4:Y:S02]  /*af00*/  @!P0 SYNCS.PHASECHK.TRANS64 P0, [R3+URZ+0xc0], R0 ;  /* 0x0000c000030085a7 */ /* 0x000f2400080010ff */
[----:B----4-:R-:W-:Y:S05]  /*af10*/  @!P0 BRA `(.L_x_106) ;  /* 0xfffffffc00f08947 */ /* 0x010fea000383ffff */
[----:B------:R-:W-:Y:S05]  /*af20*/  BRA `(.L_x_105) ;  /* 0xffffffcc00307947 */ /* 0x000fea000383ffff */
.L_x_114:
[----:B-1----:R1:W2:Y:S02]  /*af30*/  SYNCS.PHASECHK.TRANS64.TRYWAIT P0, [R62+URZ+0xc0], R5 ;  /* 0x0000c0053e0075a7 */ /* 0x0022a400080011ff */
[----:B--2---:R-:W-:Y:S05]  /*af40*/  @!P0 NANOSLEEP.SYNCS 0x989680 ;  /* 0x009896800000895d */ /* 0x004fea0003900000 */
[----:B------:R-:W2:Y:S02]  /*af50*/  @!P0 SYNCS.PHASECHK.TRANS64 P0, [R62+URZ+0xc0], R5 ;  /* 0x0000c0053e0085a7 */ /* 0x000ea400080010ff */
[----:B--2---:R-:W-:Y:S05]  /*af60*/  @!P0 BRA `(.L_x_114) ;  /* 0xfffffffc00f08947 */ /* 0x004fea000383ffff */
[----:B------:R-:W-:Y:S05]  /*af70*/  BRA `(.L_x_113) ;  /* 0xffffffd8002c7947 */ /* 0x000fea000383ffff */
.L_x_122:
[----:B-1----:R1:W4:Y:S02]  /*af80*/  SYNCS.PHASECHK.TRANS64.TRYWAIT P0, [R62+URZ+0xc0], R5 ;  /* 0x0000c0053e0075a7 */ /* 0x00232400080011ff */
[----:B----4-:R-:W-:Y:S05]  /*af90*/  @!P0 NANOSLEEP.SYNCS 0x989680 ;  /* 0x009896800000895d */ /* 0x010fea0003900000 */
[----:B------:R-:W4:Y:S02]  /*afa0*/  @!P0 SYNCS.PHASECHK.TRANS64 P0, [R62+URZ+0xc0], R5 ;  /* 0x0000c0053e0085a7 */ /* 0x000f2400080010ff */
[----:B----4-:R-:W-:Y:S05]  /*afb0*/  @!P0 BRA `(.L_x_122) ;  /* 0xfffffffc00f08947 */ /* 0x010fea000383ffff */
[----:B------:R-:W-:Y:S05]  /*afc0*/  BRA `(.L_x_121) ;  /* 0xffffffe400247947 */ /* 0x000fea000383ffff */
        .weak           $__internal_0_$__cuda_sm10x_tcgen05_guardrail_trap_col_being_dealloced_not_returned_by_alloc
        .type           $__internal_0_$__cuda_sm10x_tcgen05_guardrail_trap_col_being_dealloced_not_returned_by_alloc,@function
        .size           $__internal_0_$__cuda_sm10x_tcgen05_guardrail_trap_col_being_dealloced_not_returned_by_alloc,($__internal_1_$__cuda_sm10x_tcgen05_guardrail_trap_phase_invalid_during_alloc - $__internal_0_$__cuda_sm10x_tcgen05_guardrail_trap_col_being_dealloced_not_returned_by_alloc)
$__internal_0_$__cuda_sm10x_tcgen05_guardrail_trap_col_being_dealloced_not_returned_by_alloc:
[----:B------:R-:W-:Y:S05]  /*afd0*/  BPT.TRAP 0x1 ;  /* 0x000000040000795c */ /* 0x000fea0000300000 */
[----:B------:R-:W-:-:S04]  /*afe0*/  HFMA2 R3, -RZ, RZ, 0, 0 ;  /* 0x00000000ff037431 */ /* 0x000fc800000001ff */
[----:B------:R-:W-:Y:S05]  /*aff0*/  RET.REL.NODEC R2 `(_ZN7cutlass13device_kernelINS_4conv6kernel13ConvUniversalINS1_16ConvProblemShapeILNS1_8OperatorE2ELi2EEENS1_10collective14CollectiveConvINS1_47MainloopSm100TmaUmmaWarpSpecializedImplicitGemmILS5_2ELi12ELi2ELi1ELi2EN4cute5tupleIJNSA_1CILi1EEESD_SD_EEEEENSB_IJNSC_ILi128EEENSB_IJSG_EEENSB_IJNSC_ILi32EEEEEEEEENS_6half_tESL_NSA_8TiledMMAINSA_8MMA_AtomIJNSA_20SM100_MMA_F16BF16_SSISL_SL_fLi128ELi128ELNSA_4UMMA5MajorE1ELSQ_1ELNSP_7ScaleInE0ELSR_0EEEEEENSA_6LayoutISE_NSB_IJNSC_ILi0EEESV_SV_EEEEENSB_IJNSA_10UnderscoreESY_SY_EEEEENS7_6detail27Sm100ImplicitGemmTileTraitsINSA_13SM90_TMA_LOADENSA_14ComposedLayoutINSA_7SwizzleILi3ELi4ELi3EEENSA_18smem_ptr_flag_bitsILi16EEENSU_INSB_IJNSC_ILi64EEENSC_ILi8EEEEEENSB_IJSD_S19_EEEEEEEvEENS12_INSA_20SM90_TMA_LOAD_IM2COLES1E_vEEEENS_8epilogue10collective18CollectiveEpilogueINS1J_23Sm100TmaWarpSpecializedILi4ELi2ELi32ELb1ELb0EEEJSK_NSB_IJNSU_ISG_SD_EENSU_ISI_SD_EEEEESL_NSB_IJlNSB_IJSD_llEEESV_EEESL_S1S_NS1J_6fusion15FusionCallbacksIS1N_NS1T_17LinearCombinationISL_fSL_fLNS_15FloatRoundStyleE2EEESK_S1Q_JEEENSA_5SM1004TMEM4LOAD26SM100_TMEM_LOAD_32dp32b32xES13_NS14_INS15_ILi2ELi4ELi3EEES18_NSU_INSB_IJS1A_SI_EEENSB_IJSI_SD_EEEEEEENSA_39AutoVectorizingCopyWithAssumedAlignmentILi128EEENSA_14SM90_TMA_STOREES27_S29_S29_EEEvvEEEEvNT_6ParamsE) ;  /* 0xffffff5002007950 */ /* 0x000fea0003c3ffff */
        .weak           $__internal_1_$__cuda_sm10x_tcgen05_guardrail_trap_phase_invalid_during_alloc
        .type           $__internal_1_$__cuda_sm10x_tcgen05_guardrail_trap_phase_invalid_during_alloc,@function
        .size           $__internal_1_$__cuda_sm10x_tcgen05_guardrail_trap_phase_invalid_during_alloc,($__internal_2_$__cuda_sm10x_tcgen05_guardrail_trap_unallocated_columns_being_dealloced - $__internal_1_$__cuda_sm10x_tcgen05_guardrail_trap_phase_invalid_during_alloc)
$__internal_1_$__cuda_sm10x_tcgen05_guardrail_trap_phase_invalid_during_alloc:
[----:B------:R-:W-:Y:S05]  /*b000*/  BPT.TRAP 0x1 ;  /* 0x000000040000795c */ /* 0x000fea0000300000 */
[----:B------:R-:W-:-:S04]  /*b010*/  MOV R3, 0x0 ;  /* 0x0000000000037802 */ /* 0x000fc80000000f00 */
[----:B------:R-:W-:Y:S05]  /*b020*/  RET.REL.NODEC R2 `(_ZN7cutlass13device_kernelINS_4conv6kernel13ConvUniversalINS1_16ConvProblemShapeILNS1_8OperatorE2ELi2EEENS1_10collective14CollectiveConvINS1_47MainloopSm100TmaUmmaWarpSpecializedImplicitGemmILS5_2ELi12ELi2ELi1ELi2EN4cute5tupleIJNSA_1CILi1EEESD_SD_EEEEENSB_IJNSC_ILi128EEENSB_IJSG_EEENSB_IJNSC_ILi32EEEEEEEEENS_6half_tESL_NSA_8TiledMMAINSA_8MMA_AtomIJNSA_20SM100_MMA_F16BF16_SSISL_SL_fLi128ELi128ELNSA_4UMMA5MajorE1ELSQ_1ELNSP_7ScaleInE0ELSR_0EEEEEENSA_6LayoutISE_NSB_IJNSC_ILi0EEESV_SV_EEEEENSB_IJNSA_10UnderscoreESY_SY_EEEEENS7_6detail27Sm100ImplicitGemmTileTraitsINSA_13SM90_TMA_LOADENSA_14ComposedLayoutINSA_7SwizzleILi3ELi4ELi3EEENSA_18smem_ptr_flag_bitsILi16EEENSU_INSB_IJNSC_ILi64EEENSC_ILi8EEEEEENSB_IJSD_S19_EEEEEEEvEENS12_INSA_20SM90_TMA_LOAD_IM2COLES1E_vEEEENS_8epilogue10collective18CollectiveEpilogueINS1J_23Sm100TmaWarpSpecializedILi4ELi2ELi32ELb1ELb0EEEJSK_NSB_IJNSU_ISG_SD_EENSU_ISI_SD_EEEEESL_NSB_IJlNSB_IJSD_llEEESV_EEESL_S1S_NS1J_6fusion15FusionCallbacksIS1N_NS1T_17LinearCombinationISL_fSL_fLNS_15FloatRoundStyleE2EEESK_S1Q_JEEENSA_5SM1004TMEM4LOAD26SM100_TMEM_LOAD_32dp32b32xES13_NS14_INS15_ILi2ELi4ELi3EEES18_NSU_INSB_IJS1A_SI_EEENSB_IJSI_SD_EEEEEEENSA_39AutoVectorizingCopyWithAssumedAlignmentILi128EEENSA_14SM90_TMA_STOREES27_S29_S29_EEEvvEEEEvNT_6ParamsE) ;  /* 0xffffff4c02f47950 */ /* 0x000fea0003c3ffff */
        .weak           $__internal_2_$__cuda_sm10x_tcgen05_guardrail_trap_unallocated_columns_being_dealloced
        .type           $__internal_2_$__cuda_sm10x_tcgen05_guardrail_trap_unallocated_columns_being_dealloced,@function
        .size           $__internal_2_$__cuda_sm10x_tcgen05_guardrail_trap_unallocated_columns_being_dealloced,(.L_x_191 - $__internal_2_$__cuda_sm10x_tcgen05_guardrail_trap_unallocated_columns_being_dealloced)
$__internal_2_$__cuda_sm10x_tcgen05_guardrail_trap_unallocated_columns_being_dealloced:
[----:B------:R-:W-:Y:S05]  /*b030*/  BPT.TRAP 0x1 ;  /* 0x000000040000795c */ /* 0x000fea0000300000 */
[----:B------:R-:W-:-:S04]  /*b040*/  HFMA2 R3, -RZ, RZ, 0, 0 ;  /* 0x00000000ff037431 */ /* 0x000fc800000001ff */
[----:B------:R-:W-:Y:S05]  /*b050*/  RET.REL.NODEC R2 `(_ZN7cutlass13device_kernelINS_4conv6kernel13ConvUniversalINS1_16ConvProblemShapeILNS1_8OperatorE2ELi2EEENS1_10collective14CollectiveConvINS1_47MainloopSm100TmaUmmaWarpSpecializedImplicitGemmILS5_2ELi12ELi2ELi1ELi2EN4cute5tupleIJNSA_1CILi1EEESD_SD_EEEEENSB_IJNSC_ILi128EEENSB_IJSG_EEENSB_IJNSC_ILi32EEEEEEEEENS_6half_tESL_NSA_8TiledMMAINSA_8MMA_AtomIJNSA_20SM100_MMA_F16BF16_SSISL_SL_fLi128ELi128ELNSA_4UMMA5MajorE1ELSQ_1ELNSP_7ScaleInE0ELSR_0EEEEEENSA_6LayoutISE_NSB_IJNSC_ILi0EEESV_SV_EEEEENSB_IJNSA_10UnderscoreESY_SY_EEEEENS7_6detail27Sm100ImplicitGemmTileTraitsINSA_13SM90_TMA_LOADENSA_14ComposedLayoutINSA_7SwizzleILi3ELi4ELi3EEENSA_18smem_ptr_flag_bitsILi16EEENSU_INSB_IJNSC_ILi64EEENSC_ILi8EEEEEENSB_IJSD_S19_EEEEEEEvEENS12_INSA_20SM90_TMA_LOAD_IM2COLES1E_vEEEENS_8epilogue10collective18CollectiveEpilogueINS1J_23Sm100TmaWarpSpecializedILi4ELi2ELi32ELb1ELb0EEEJSK_NSB_IJNSU_ISG_SD_EENSU_ISI_SD_EEEEESL_NSB_IJlNSB_IJSD_llEEESV_EEESL_S1S_NS1J_6fusion15FusionCallbacksIS1N_NS1T_17LinearCombinationISL_fSL_fLNS_15FloatRoundStyleE2EEESK_S1Q_JEEENSA_5SM1004TMEM4LOAD26SM100_TMEM_LOAD_32dp32b32xES13_NS14_INS15_ILi2ELi4ELi3EEES18_NSU_INSB_IJS1A_SI_EEENSB_IJSI_SD_EEEEEEENSA_39AutoVectorizingCopyWithAssumedAlignmentILi128EEENSA_14SM90_TMA_STOREES27_S29_S29_EEEvvEEEEvNT_6ParamsE) ;  /* 0xffffff4c02e87950 */ /* 0x000fea0003c3ffff */
.L_x_190:
[----:B------:R-:W-:-:S00]  /*b060*/  BRA `(.L_x_190) ;  /* 0xfffffffc00fc7947 */ /* 0x000fc0000383ffff */
[----:B------:R-:W-:-:S00]  /*b070*/  NOP ;  /* 0x0000000000007918 */ /* 0x000fc00000000000 */
        /* <DEDUP_REMOVED lines=8> */
.L_x_191:


//--------------------- .nv.global.init           --------------------------
	.section	.nv.global.init,"aw",@progbits
.nv.global.init:
	.type		$str$29,@object
	.size		$str$29,($str$30 - $str$29)
$str$29:
        /*0000*/ 	.byte	0x28, 0x61, 0x64, 0x64, 0x72, 0x65, 0x73, 0x73, 0x20, 0x26, 0x20, 0x6d, 0x61, 0x73, 0x6b, 0x29
        /*0010*/ 	.byte	0x20, 0x3d, 0x3d, 0x20, 0x30, 0x00
	.type		$str$30,@object
	.size		$str$30,($str$28 - $str$30)
$str$30:
        /*0016*/ 	.byte	0x2f, 0x74, 0x6d, 0x70, 0x2f, 0x63, 0x75, 0x74, 0x6c, 0x61, 0x73, 0x73, 0x5f, 0x73, 0x77, 0x65
        /*0026*/ 	.byte	0x65, 0x70, 0x5f, 0x73, 0x72, 0x63, 0x2f, 0x69, 0x6e, 0x63, 0x6c, 0x75, 0x64, 0x65, 0x2f, 0x63
        /*0036*/ 	.byte	0x75, 0x74, 0x65, 0x2f, 0x70, 0x6f, 0x69, 0x6e, 0x74, 0x65, 0x72, 0x5f, 0x66, 0x6c, 0x61, 0x67
        /*0046*/ 	.byte	0x67, 0x65, 0x64, 0x2e, 0x68, 0x70, 0x70, 0x00
	.type		$str$28,@object
	.size		$str$28,($str$27 - $str$28)
$str$28:
        /*004e*/ 	.byte	0x2f, 0x74, 0x6d, 0x70, 0x2f, 0x63, 0x75, 0x74, 0x6c, 0x61, 0x73, 0x73, 0x5f, 0x73, 0x77, 0x65
        /*005e*/ 	.byte	0x65, 0x70, 0x5f, 0x73, 0x72, 0x63, 0x2f, 0x69, 0x6e, 0x63, 0x6c, 0x75, 0x64, 0x65, 0x2f, 0x63
        /*006e*/ 	.byte	0x75, 0x74, 0x65, 0x2f, 0x61, 0x74, 0x6f, 0x6d, 0x2f, 0x63, 0x6f, 0x70, 0x79, 0x5f, 0x74, 0x72
        /*007e*/ 	.byte	0x61, 0x69, 0x74, 0x73, 0x5f, 0x73, 0x6d, 0x31, 0x30, 0x30, 0x2e, 0x68, 0x70, 0x70, 0x00
	.type		$str$27,@object
	.size		$str$27,(__unnamed_1 - $str$27)
$str$27:
        /*008d*/ 	.byte	0x28, 0x28, 0x75, 0x69, 0x6e, 0x74, 0x33, 0x32, 0x5f, 0x74, 0x28, 0x74, 0x68, 0x72, 0x65, 0x61
        /*009d*/ 	.byte	0x64, 0x49, 0x64, 0x78, 0x2e, 0x78, 0x29, 0x20, 0x2f, 0x20, 0x33, 0x32, 0x29, 0x20, 0x25, 0x20
        /*00ad*/ 	.byte	0x34, 0x29, 0x20, 0x3d, 0x3d, 0x20, 0x28, 0x28, 0x28, 0x74, 0x6d, 0x65, 0x6d, 0x5f, 0x61, 0x64
        /*00bd*/ 	.byte	0x64, 0x72, 0x20, 0x3e, 0x3e, 0x20, 0x31, 0x36, 0x29, 0x20, 0x2f, 0x20, 0x33, 0x32, 0x29, 0x20
        /*00cd*/ 	.byte	0x25, 0x20, 0x34, 0x29, 0x00
	.type		__unnamed_1,@object
	.size		__unnamed_1,(__unnamed_2 - __unnamed_1)
__unnamed_1:
        /*00d2*/ 	.byte	0x61, 0x75, 0x74, 0x6f, 0x20, 0x63, 0x75, 0x74, 0x65, 0x3a, 0x3a, 0x61, 0x73, 0x5f, 0x70, 0x6f
        /* <DEDUP_REMOVED lines=24> */
        /*0262*/ 	.byte	0x3e, 0x3e, 0x3e, 0x3e, 0x5d, 0x00
	.type		__unnamed_2,@object
	.size		__unnamed_2,(.L_2 - __unnamed_2)
__unnamed_2:
        /* <DEDUP_REMOVED lines=42> */
        /*0508*/ 	.byte	0x3e, 0x3e, 0x5d, 0x00
.L_2:


//--------------------- .nv.shared._ZN7cutlass13device_kernelINS_4conv6kernel13ConvUniversalINS1_16ConvProblemShapeILNS1_8OperatorE2ELi2EEENS1_10collective14CollectiveConvINS1_47MainloopSm100TmaUmmaWarpSpecializedImplicitGemmILS5_2ELi12ELi2ELi1ELi2EN4cute5tupleIJNSA_1CILi1EEESD_SD_EEEEENSB_IJNSC_ILi128EEENSB_IJSG_EEENSB_IJNSC_ILi32EEEEEEEEENS_6half_tESL_NSA_8TiledMMAINSA_8MMA_AtomIJNSA_20SM100_MMA_F16BF16_SSISL_SL_fLi128ELi128ELNSA_4UMMA5MajorE1ELSQ_1ELNSP_7ScaleInE0ELSR_0EEEEEENSA_6LayoutISE_NSB_IJNSC_ILi0EEESV_SV_EEEEENSB_IJNSA_10UnderscoreESY_SY_EEEEENS7_6detail27Sm100ImplicitGemmTileTraitsINSA_13SM90_TMA_LOADENSA_14ComposedLayoutINSA_7SwizzleILi3ELi4ELi3EEENSA_18smem_ptr_flag_bitsILi16EEENSU_INSB_IJNSC_ILi64EEENSC_ILi8EEEEEENSB_IJSD_S19_EEEEEEEvEENS12_INSA_20SM90_TMA_LOAD_IM2COLES1E_vEEEENS_8epilogue10collective18CollectiveEpilogueINS1J_23Sm100TmaWarpSpecializedILi4ELi2ELi32ELb1ELb0EEEJSK_NSB_IJNSU_ISG_SD_EENSU_ISI_SD_EEEEESL_NSB_IJlNSB_IJSD_llEEESV_EEESL_S1S_NS1J_6fusion15FusionCallbacksIS1N_NS1T_17LinearCombinationISL_fSL_fLNS_15FloatRoundStyleE2EEESK_S1Q_JEEENSA_5SM1004TMEM4LOAD26SM100_TMEM_LOAD_32dp32b32xES13_NS14_INS15_ILi2ELi4ELi3EEES18_NSU_INSB_IJS1A_SI_EEENSB_IJSI_SD_EEEEEEENSA_39AutoVectorizingCopyWithAssumedAlignmentILi128EEENSA_14SM90_TMA_STOREES27_S29_S29_EEEvvEEEEvNT_6ParamsE --------------------------
	.section	.nv.shared._ZN7cutlass13device_kernelINS_4conv6kernel13ConvUniversalINS1_16ConvProblemShapeILNS1_8OperatorE2ELi2EEENS1_10collective14CollectiveConvINS1_47MainloopSm100TmaUmmaWarpSpecializedImplicitGemmILS5_2ELi12ELi2ELi1ELi2EN4cute5tupleIJNSA_1CILi1EEESD_SD_EEEEENSB_IJNSC_ILi128EEENSB_IJSG_EEENSB_IJNSC_ILi32EEEEEEEEENS_6half_tESL_NSA_8TiledMMAINSA_8MMA_AtomIJNSA_20SM100_MMA_F16BF16_SSISL_SL_fLi128ELi128ELNSA_4UMMA5MajorE1ELSQ_1ELNSP_7ScaleInE0ELSR_0EEEEEENSA_6LayoutISE_NSB_IJNSC_ILi0EEESV_SV_EEEEENSB_IJNSA_10UnderscoreESY_SY_EEEEENS7_6detail27Sm100ImplicitGemmTileTraitsINSA_13SM90_TMA_LOADENSA_14ComposedLayoutINSA_7SwizzleILi3ELi4ELi3EEENSA_18smem_ptr_flag_bitsILi16EEENSU_INSB_IJNSC_ILi64EEENSC_ILi8EEEEEENSB_IJSD_S19_EEEEEEEvEENS12_INSA_20SM90_TMA_LOAD_IM2COLES1E_vEEEENS_8epilogue10collective18CollectiveEpilogueINS1J_23Sm100TmaWarpSpecializedILi4ELi2ELi32ELb1ELb0EEEJSK_NSB_IJNSU_ISG_SD_EENSU_ISI_SD_EEEEESL_NSB_IJlNSB_IJSD_llEEESV_EEESL_S1S_NS1J_6fusion15FusionCallbacksIS1N_NS1T_17LinearCombinationISL_fSL_fLNS_15FloatRoundStyleE2EEESK_S1Q_JEEENSA_5SM1004TMEM4LOAD26SM100_TMEM_LOAD_32dp32b32xES13_NS14_INS15_ILi2ELi4ELi3EEES18_NSU_INSB_IJS1A_SI_EEENSB_IJSI_SD_EEEEEEENSA_39AutoVectorizingCopyWithAssumedAlignmentILi128EEENSA_14SM90_TMA_STOREES27_S29_S29_EEEvvEEEEvNT_6ParamsE,"aw",@nobits
	.sectionflags	@""
	.align	16
	.zero		1024


//--------------------- .nv.shared.reserved.0     --------------------------
	.section	.nv.shared.reserved.0,"aw",@nobits
	.weak		__nv_reservedSMEM_offset_0_alias
	.size		__nv_reservedSMEM_offset_0_alias, 0, 64
	.other		__nv_reservedSMEM_offset_0_alias,@"STO_CUDA_RESERVED_SHARED STV_DEFAULT"
__nv_reservedSMEM_offset_0_alias:
	.zero		0
.nv.shared.reserved.0:
	.zero		64
	.weak		__nv_reservedSMEM_tcgen05_partition
	.type		__nv_reservedSMEM_tcgen05_partition,@object
	.size		__nv_reservedSMEM_tcgen05_partition,(.L_0 - __nv_reservedSMEM_tcgen05_partition)
__nv_reservedSMEM_tcgen05_partition:
	.zero		32
.L_0:


//--------------------- .nv.global                --------------------------
	.section	.nv.global,"aw",@nobits
.nv.global:
	.type		_ZN39_INTERNAL_4dce26e6_4_k_cu_6c195fab_30454cute1_E,@object
	.size		_ZN39_INTERNAL_4dce26e6_4_k_cu_6c195fab_30454cute1_E,(_ZN39_INTERNAL_4dce26e6_4_k_cu_6c195fab_30454cuda3std3__45__cpo6cbeginE - _ZN39_INTERNAL_4dce26e6_4_k_cu_6c195fab_30454cute1_E)
_ZN39_INTERNAL_4dce26e6_4_k_cu_6c195fab_30454cute1_E:
	.zero		1
	.type		_ZN39_INTERNAL_4dce26e6_4_k_cu_6c195fab_30454cuda3std3__45__cpo6cbeginE,@object
	.size		_ZN39_INTERNAL_4dce26e6_4_k_cu_6c195fab_30454cuda3std3__45__cpo6cbeginE,(_ZN39_INTERNAL_4dce26e6_4_k_cu_6c195fab_30454cuda3std3__48in_placeE - _ZN39_INTERNAL_4dce26e6_4_k_cu_6c195fab_30454cuda3std3__45__cpo6cbeginE)
_ZN39_INTERNAL_4dce26e6_4_k_cu_6c195fab_30454cuda3std3__45__cpo6cbeginE:
	.zero		1
	.type		_ZN39_INTERNAL_4dce26e6_4_k_cu_6c195fab_30454cuda3std3__48in_placeE,@object
	.size		_ZN39_INTERNAL_4dce26e6_4_k_cu_6c195fab_30454cuda3std3__48in_placeE,(_ZN39_INTERNAL_4dce26e6_4_k_cu_6c195fab_30454cuda3std6ranges3__45__cpo9iter_moveE - _ZN39_INTERNAL_4dce26e6_4_k_cu_6c195fab_30454cuda3std3__48in_placeE)
_ZN39_INTERNAL_4dce26e6_4_k_cu_6c195fab_30454cuda3std3__48in_placeE:
	.zero		1
	.type		_ZN39_INTERNAL_4dce26e6_4_k_cu_6c195fab_30454cuda3std6ranges3__45__cpo9iter_moveE,@object
	.size		_ZN39_INTERNAL_4dce26e6_4_k_cu_6c195fab_30454cuda3std6ranges3__45__cpo9iter_moveE,(_ZN39_INTERNAL_4dce26e6_4_k_cu_6c195fab_30454cuda3std3__45__cpo5beginE - _ZN39_INTERNAL_4dce26e6_4_k_cu_6c195fab_30454cuda3std6ranges3__45__cpo9iter_moveE)
_ZN39_INTERNAL_4dce26e6_4_k_cu_6c195fab_30454cuda3std6ranges3__45__cpo9iter_moveE:
	.zero		1
	.type		_ZN39_INTERNAL_4dce26e6_4_k_cu_6c195fab_30454cuda3std3__45__cpo5beginE,@object
	.size		_ZN39_INTERNAL_4dce26e6_4_k_cu_6c195fab_30454cuda3std3__45__cpo5beginE,(_ZN39_INTERNAL_4dce26e6_4_k_cu_6c195fab_30454cuda3std3__441_GLOBAL__N__4dce26e6_4_k_cu_6c195fab_30456ignoreE - _ZN39_INTERNAL_4dce26e6_4_k_cu_6c195fab_30454cuda3std3__45__cpo5beginE)
_ZN39_INTERNAL_4dce26e6_4_k_cu_6c195fab_30454cuda3std3__45__cpo5beginE:
	.zero		1
	.type		_ZN39_INTERNAL_4dce26e6_4_k_cu_6c195fab_30454cuda3std3__441_GLOBAL__N__4dce26e6_4_k_cu_6c195fab_30456ignoreE,@object
	.size		_ZN39_INTERNAL_4dce26e6_4_k_cu_6c195fab_30454cuda3std3__441_GLOBAL__N__4dce26e6_4_k_cu_6c195fab_30456ignoreE,(_ZN39_INTERNAL_4dce26e6_4_k_cu_6c195fab_30454cute7productE - _ZN39_INTERNAL_4dce26e6_4_k_cu_6c195fab_30454cuda3std3__441_GLOBAL__N__4dce26e6_4_k_cu_6c195fab_30456ignoreE)
_ZN39_INTERNAL_4dce26e6_4_k_cu_6c195fab_30454cuda3std3__441_GLOBAL__N__4dce26e6_4_k_cu_6c195fab_30456ignoreE:
	.zero		1
	.type		_ZN39_INTERNAL_4dce26e6_4_k_cu_6c195fab_30454cute7productE,@object
	.size		_ZN39_INTERNAL_4dce26e6_4_k_cu_6c195fab_30454cute7productE,(_ZN39_INTERNAL_4dce26e6_4_k_cu_6c195fab_30454cuda3std3__45__cpo3endE - _ZN39_INTERNAL_4dce26e6_4_k_cu_6c195fab_30454cute7productE)
_ZN39_INTERNAL_4dce26e6_4_k_cu_6c195fab_30454cute7productE:
	.zero		1
	.type		_ZN39_INTERNAL_4dce26e6_4_k_cu_6c195fab_30454cuda3std3__45__cpo3endE,@object
	.size		_ZN39_INTERNAL_4dce26e6_4_k_cu_6c195fab_30454cuda3std3__45__cpo3endE,(_ZN39_INTERNAL_4dce26e6_4_k_cu_6c195fab_30454cuda3std3__419piecewise_constructE - _ZN39_INTERNAL_4dce26e6_4_k_cu_6c195fab_30454cuda3std3__45__cpo3endE)
_ZN39_INTERNAL_4dce26e6_4_k_cu_6c195fab_30454cuda3std3__45__cpo3endE:
	.zero		1
	.type		_ZN39_INTERNAL_4dce26e6_4_k_cu_6c195fab_30454cuda3std3__419piecewise_constructE,@object
	.size		_ZN39_INTERNAL_4dce26e6_4_k_cu_6c195fab_30454cuda3std3__419piecewise_constructE,(_ZN39_INTERNAL_4dce26e6_4_k_cu_6c195fab_30454cuda3std3__45__cpo4cendE - _ZN39_INTERNAL_4dce26e6_4_k_cu_6c195fab_30454cuda3std3__419piecewise_constructE)
_ZN39_INTERNAL_4dce26e6_4_k_cu_6c195fab_30454cuda3std3__419piecewise_constructE:
	.zero		1
	.type		_ZN39_INTERNAL_4dce26e6_4_k_cu_6c195fab_30454cuda3std3__45__cpo4cendE,@object
	.size		_ZN39_INTERNAL_4dce26e6_4_k_cu_6c195fab_30454cuda3std3__45__cpo4cendE,(_ZN39_INTERNAL_4dce26e6_4_k_cu_6c195fab_30454cuda3std6ranges3__45__cpo4swapE - _ZN39_INTERNAL_4dce26e6_4_k_cu_6c195fab_30454cuda3std3__45__cpo4cendE)
_ZN39_INTERNAL_4dce26e6_4_k_cu_6c195fab_30454cuda3std3__45__cpo4cendE:
	.zero		1
	.type		_ZN39_INTERNAL_4dce26e6_4_k_cu_6c195fab_30454cuda3std6ranges3__45__cpo4swapE,@object
	.size		_ZN39_INTERNAL_4dce26e6_4_k_cu_6c195fab_30454cuda3std6ranges3__45__cpo4swapE,(.L_10 - _ZN39_INTERNAL_4dce26e6_4_k_cu_6c195fab_30454cuda3std6ranges3__45__cpo4swapE)
_ZN39_INTERNAL_4dce26e6_4_k_cu_6c195fab_30454cuda3std6ranges3__45__cpo4swapE:
	.zero		1
.L_10:


//--------------------- .nv.constant0._ZN7cutlass13device_kernelINS_4conv6kernel13ConvUniversalINS1_16ConvProblemShapeILNS1_8OperatorE2ELi2EEENS1_10collective14CollectiveConvINS1_47MainloopSm100TmaUmmaWarpSpecializedImplicitGemmILS5_2ELi12ELi2ELi1ELi2EN4cute5tupleIJNSA_1CILi1EEESD_SD_EEEEENSB_IJNSC_ILi128EEENSB_IJSG_EEENSB_IJNSC_ILi32EEEEEEEEENS_6half_tESL_NSA_8TiledMMAINSA_8MMA_AtomIJNSA_20SM100_MMA_F16BF16_SSISL_SL_fLi128ELi128ELNSA_4UMMA5MajorE1ELSQ_1ELNSP_7ScaleInE0ELSR_0EEEEEENSA_6LayoutISE_NSB_IJNSC_ILi0EEESV_SV_EEEEENSB_IJNSA_10UnderscoreESY_SY_EEEEENS7_6detail27Sm100ImplicitGemmTileTraitsINSA_13SM90_TMA_LOADENSA_14ComposedLayoutINSA_7SwizzleILi3ELi4ELi3EEENSA_18smem_ptr_flag_bitsILi16EEENSU_INSB_IJNSC_ILi64EEENSC_ILi8EEEEEENSB_IJSD_S19_EEEEEEEvEENS12_INSA_20SM90_TMA_LOAD_IM2COLES1E_vEEEENS_8epilogue10collective18CollectiveEpilogueINS1J_23Sm100TmaWarpSpecializedILi4ELi2ELi32ELb1ELb0EEEJSK_NSB_IJNSU_ISG_SD_EENSU_ISI_SD_EEEEESL_NSB_IJlNSB_IJSD_llEEESV_EEESL_S1S_NS1J_6fusion15FusionCallbacksIS1N_NS1T_17LinearCombinationISL_fSL_fLNS_15FloatRoundStyleE2EEESK_S1Q_JEEENSA_5SM1004TMEM4LOAD26SM100_TMEM_LOAD_32dp32b32xES13_NS14_INS15_ILi2ELi4ELi3EEES18_NSU_INSB_IJS1A_SI_EEENSB_IJSI_SD_EEEEEEENSA_39AutoVectorizingCopyWithAssumedAlignmentILi128EEENSA_14SM90_TMA_STOREES27_S29_S29_EEEvvEEEEvNT_6ParamsE --------------------------
	.section	.nv.constant0._ZN7cutlass13device_kernelINS_4conv6kernel13ConvUniversalINS1_16ConvProblemShapeILNS1_8OperatorE2ELi2EEENS1_10collective14CollectiveConvINS1_47MainloopSm100TmaUmmaWarpSpecializedImplicitGemmILS5_2ELi12ELi2ELi1ELi2EN4cute5tupleIJNSA_1CILi1EEESD_SD_EEEEENSB_IJNSC_ILi128EEENSB_IJSG_EEENSB_IJNSC_ILi32EEEEEEEEENS_6half_tESL_NSA_8TiledMMAINSA_8MMA_AtomIJNSA_20SM100_MMA_F16BF16_SSISL_SL_fLi128ELi128ELNSA_4UMMA5MajorE1ELSQ_1ELNSP_7ScaleInE0ELSR_0EEEEEENSA_6LayoutISE_NSB_IJNSC_ILi0EEESV_SV_EEEEENSB_IJNSA_10UnderscoreESY_SY_EEEEENS7_6detail27Sm100ImplicitGemmTileTraitsINSA_13SM90_TMA_LOADENSA_14ComposedLayoutINSA_7SwizzleILi3ELi4ELi3EEENSA_18smem_ptr_flag_bitsILi16EEENSU_INSB_IJNSC_ILi64EEENSC_ILi8EEEEEENSB_IJSD_S19_EEEEEEEvEENS12_INSA_20SM90_TMA_LOAD_IM2COLES1E_vEEEENS_8epilogue10collective18CollectiveEpilogueINS1J_23Sm100TmaWarpSpecializedILi4ELi2ELi32ELb1ELb0EEEJSK_NSB_IJNSU_ISG_SD_EENSU_ISI_SD_EEEEESL_NSB_IJlNSB_IJSD_llEEESV_EEESL_S1S_NS1J_6fusion15FusionCallbacksIS1N_NS1T_17LinearCombinationISL_fSL_fLNS_15FloatRoundStyleE2EEESK_S1Q_JEEENSA_5SM1004TMEM4LOAD26SM100_TMEM_LOAD_32dp32b32xES13_NS14_INS15_ILi2ELi4ELi3EEES18_NSU_INSB_IJS1A_SI_EEENSB_IJSI_SD_EEEEEEENSA_39AutoVectorizingCopyWithAssumedAlignmentILi128EEENSA_14SM90_TMA_STOREES27_S29_S29_EEEvvEEEEvNT_6ParamsE,"a",@progbits
	.sectionflags	@""
	.align	4
.nv.constant0._ZN7cutlass13device_kernelINS_4conv6kernel13ConvUniversalINS1_16ConvProblemShapeILNS1_8OperatorE2ELi2EEENS1_10collective14CollectiveConvINS1_47MainloopSm100TmaUmmaWarpSpecializedImplicitGemmILS5_2ELi12ELi2ELi1ELi2EN4cute5tupleIJNSA_1CILi1EEESD_SD_EEEEENSB_IJNSC_ILi128EEENSB_IJSG_EEENSB_IJNSC_ILi32EEEEEEEEENS_6half_tESL_NSA_8TiledMMAINSA_8MMA_AtomIJNSA_20SM100_MMA_F16BF16_SSISL_SL_fLi128ELi128ELNSA_4UMMA5MajorE1ELSQ_1ELNSP_7ScaleInE0ELSR_0EEEEEENSA_6LayoutISE_NSB_IJNSC_ILi0EEESV_SV_EEEEENSB_IJNSA_10UnderscoreESY_SY_EEEEENS7_6detail27Sm100ImplicitGemmTileTraitsINSA_13SM90_TMA_LOADENSA_14ComposedLayoutINSA_7SwizzleILi3ELi4ELi3EEENSA_18smem_ptr_flag_bitsILi16EEENSU_INSB_IJNSC_ILi64EEENSC_ILi8EEEEEENSB_IJSD_S19_EEEEEEEvEENS12_INSA_20SM90_TMA_LOAD_IM2COLES1E_vEEEENS_8epilogue10collective18CollectiveEpilogueINS1J_23Sm100TmaWarpSpecializedILi4ELi2ELi32ELb1ELb0EEEJSK_NSB_IJNSU_ISG_SD_EENSU_ISI_SD_EEEEESL_NSB_IJlNSB_IJSD_llEEESV_EEESL_S1S_NS1J_6fusion15FusionCallbacksIS1N_NS1T_17LinearCombinationISL_fSL_fLNS_15FloatRoundStyleE2EEESK_S1Q_JEEENSA_5SM1004TMEM4LOAD26SM100_TMEM_LOAD_32dp32b32xES13_NS14_INS15_ILi2ELi4ELi3EEES18_NSU_INSB_IJS1A_SI_EEENSB_IJSI_SD_EEEEEEENSA_39AutoVectorizingCopyWithAssumedAlignmentILi128EEENSA_14SM90_TMA_STOREES27_S29_S29_EEEvvEEEEvNT_6ParamsE:
	.zero		2944


//--------------------- SYMBOLS --------------------------

	.type		.nv.reservedSmem.offset0,@object
	.size		.nv.reservedSmem.offset0,0x4
	.type		.nv.reservedSmem.cap,@object
	.size		.nv.reservedSmem.cap,0x4
	.type		__assertfail,@function
